//
// Generated by NVIDIA NVVM Compiler
//
// Compiler Build ID: CL-36424714
// Cuda compilation tools, release 13.0, V13.0.88
// Based on NVVM 20.0.0
//

.version 9.0
.target sm_100
.address_size 64

	// .globl	_Z9TransposePiS_S_S_iiS_

.visible .entry _Z9TransposePiS_S_S_iiS_(
	.param .u64 .ptr .align 1 _Z9TransposePiS_S_S_iiS__param_0,
	.param .u64 .ptr .align 1 _Z9TransposePiS_S_S_iiS__param_1,
	.param .u64 .ptr .align 1 _Z9TransposePiS_S_S_iiS__param_2,
	.param .u64 .ptr .align 1 _Z9TransposePiS_S_S_iiS__param_3,
	.param .u32 _Z9TransposePiS_S_S_iiS__param_4,
	.param .u32 _Z9TransposePiS_S_S_iiS__param_5,
	.param .u64 .ptr .align 1 _Z9TransposePiS_S_S_iiS__param_6
)
{
	.reg .pred 	%p<11>;
	.reg .b32 	%r<142>;
	.reg .b64 	%rd<38>;

	ld.param.u64 	%rd12, [_Z9TransposePiS_S_S_iiS__param_0];
	ld.param.u64 	%rd13, [_Z9TransposePiS_S_S_iiS__param_1];
	ld.param.u64 	%rd14, [_Z9TransposePiS_S_S_iiS__param_2];
	ld.param.u64 	%rd15, [_Z9TransposePiS_S_S_iiS__param_3];
	ld.param.u32 	%r34, [_Z9TransposePiS_S_S_iiS__param_4];
	ld.param.u32 	%r33, [_Z9TransposePiS_S_S_iiS__param_5];
	ld.param.u64 	%rd16, [_Z9TransposePiS_S_S_iiS__param_6];
	cvta.to.global.u64 	%rd1, %rd15;
	cvta.to.global.u64 	%rd2, %rd16;
	mov.u32 	%r35, %ctaid.x;
	mov.u32 	%r36, %ntid.x;
	mov.u32 	%r37, %tid.x;
	mad.lo.s32 	%r1, %r35, %r36, %r37;
	setp.ge.s32 	%p1, %r1, %r34;
	@%p1 bra 	$L__BB0_15;
	cvta.to.global.u64 	%rd3, %rd13;
	setp.lt.s32 	%p2, %r33, 1;
	mov.b64 	%rd37, 0;
	@%p2 bra 	$L__BB0_14;
	mul.wide.s32 	%rd18, %r1, 4;
	add.s64 	%rd19, %rd3, %rd18;
	ld.global.u32 	%r132, [%rd19];
	and.b32  	%r3, %r33, 7;
	setp.lt.u32 	%p3, %r33, 8;
	mov.b32 	%r134, 0;
	mov.u32 	%r141, %r134;
	@%p3 bra 	$L__BB0_5;
	and.b32  	%r134, %r33, 2147483640;
	neg.s32 	%r126, %r134;
	add.s64 	%rd36, %rd2, 16;
	add.s64 	%rd35, %rd1, 16;
	mov.b32 	%r141, 0;
$L__BB0_4:
	.pragma "nounroll";
	ld.global.u32 	%r41, [%rd36+-16];
	div.s32 	%r42, %r132, %r41;
	ld.global.u32 	%r43, [%rd35+-16];
	mad.lo.s32 	%r44, %r43, %r42, %r141;
	mul.lo.s32 	%r45, %r42, %r41;
	sub.s32 	%r46, %r132, %r45;
	ld.global.u32 	%r47, [%rd36+-12];
	div.s32 	%r48, %r46, %r47;
	ld.global.u32 	%r49, [%rd35+-12];
	mad.lo.s32 	%r50, %r49, %r48, %r44;
	mul.lo.s32 	%r51, %r48, %r47;
	sub.s32 	%r52, %r46, %r51;
	ld.global.u32 	%r53, [%rd36+-8];
	div.s32 	%r54, %r52, %r53;
	ld.global.u32 	%r55, [%rd35+-8];
	mad.lo.s32 	%r56, %r55, %r54, %r50;
	mul.lo.s32 	%r57, %r54, %r53;
	sub.s32 	%r58, %r52, %r57;
	ld.global.u32 	%r59, [%rd36+-4];
	div.s32 	%r60, %r58, %r59;
	ld.global.u32 	%r61, [%rd35+-4];
	mad.lo.s32 	%r62, %r61, %r60, %r56;
	mul.lo.s32 	%r63, %r60, %r59;
	sub.s32 	%r64, %r58, %r63;
	ld.global.u32 	%r65, [%rd36];
	div.s32 	%r66, %r64, %r65;
	ld.global.u32 	%r67, [%rd35];
	mad.lo.s32 	%r68, %r67, %r66, %r62;
	mul.lo.s32 	%r69, %r66, %r65;
	sub.s32 	%r70, %r64, %r69;
	ld.global.u32 	%r71, [%rd36+4];
	div.s32 	%r72, %r70, %r71;
	ld.global.u32 	%r73, [%rd35+4];
	mad.lo.s32 	%r74, %r73, %r72, %r68;
	mul.lo.s32 	%r75, %r72, %r71;
	sub.s32 	%r76, %r70, %r75;
	ld.global.u32 	%r77, [%rd36+8];
	div.s32 	%r78, %r76, %r77;
	ld.global.u32 	%r79, [%rd35+8];
	mad.lo.s32 	%r80, %r79, %r78, %r74;
	mul.lo.s32 	%r81, %r78, %r77;
	sub.s32 	%r82, %r76, %r81;
	ld.global.u32 	%r83, [%rd36+12];
	div.s32 	%r84, %r82, %r83;
	ld.global.u32 	%r85, [%rd35+12];
	mad.lo.s32 	%r141, %r85, %r84, %r80;
	mul.lo.s32 	%r86, %r84, %r83;
	sub.s32 	%r132, %r82, %r86;
	add.s32 	%r126, %r126, 8;
	add.s64 	%rd36, %rd36, 32;
	add.s64 	%rd35, %rd35, 32;
	setp.ne.s32 	%p4, %r126, 0;
	@%p4 bra 	$L__BB0_4;
$L__BB0_5:
	setp.eq.s32 	%p5, %r3, 0;
	@%p5 bra 	$L__BB0_13;
	and.b32  	%r16, %r33, 3;
	setp.lt.u32 	%p6, %r3, 4;
	@%p6 bra 	$L__BB0_8;
	mul.wide.u32 	%rd20, %r134, 4;
	add.s64 	%rd21, %rd2, %rd20;
	ld.global.u32 	%r88, [%rd21];
	div.s32 	%r89, %r132, %r88;
	add.s64 	%rd22, %rd1, %rd20;
	ld.global.u32 	%r90, [%rd22];
	mad.lo.s32 	%r91, %r90, %r89, %r141;
	mul.lo.s32 	%r92, %r89, %r88;
	sub.s32 	%r93, %r132, %r92;
	ld.global.u32 	%r94, [%rd21+4];
	div.s32 	%r95, %r93, %r94;
	ld.global.u32 	%r96, [%rd22+4];
	mad.lo.s32 	%r97, %r96, %r95, %r91;
	mul.lo.s32 	%r98, %r95, %r94;
	sub.s32 	%r99, %r93, %r98;
	ld.global.u32 	%r100, [%rd21+8];
	div.s32 	%r101, %r99, %r100;
	ld.global.u32 	%r102, [%rd22+8];
	mad.lo.s32 	%r103, %r102, %r101, %r97;
	mul.lo.s32 	%r104, %r101, %r100;
	sub.s32 	%r105, %r99, %r104;
	ld.global.u32 	%r106, [%rd21+12];
	div.s32 	%r107, %r105, %r106;
	ld.global.u32 	%r108, [%rd22+12];
	mad.lo.s32 	%r141, %r108, %r107, %r103;
	mul.lo.s32 	%r109, %r107, %r106;
	sub.s32 	%r132, %r105, %r109;
	add.s32 	%r134, %r134, 4;
$L__BB0_8:
	setp.eq.s32 	%p7, %r16, 0;
	@%p7 bra 	$L__BB0_13;
	setp.eq.s32 	%p8, %r16, 1;
	@%p8 bra 	$L__BB0_11;
	mul.wide.u32 	%rd23, %r134, 4;
	add.s64 	%rd24, %rd2, %rd23;
	ld.global.u32 	%r111, [%rd24];
	div.s32 	%r112, %r132, %r111;
	add.s64 	%rd25, %rd1, %rd23;
	ld.global.u32 	%r113, [%rd25];
	mad.lo.s32 	%r114, %r113, %r112, %r141;
	mul.lo.s32 	%r115, %r112, %r111;
	sub.s32 	%r116, %r132, %r115;
	ld.global.u32 	%r117, [%rd24+4];
	div.s32 	%r118, %r116, %r117;
	ld.global.u32 	%r119, [%rd25+4];
	mad.lo.s32 	%r141, %r119, %r118, %r114;
	mul.lo.s32 	%r120, %r118, %r117;
	sub.s32 	%r132, %r116, %r120;
	add.s32 	%r134, %r134, 2;
$L__BB0_11:
	and.b32  	%r121, %r33, 1;
	setp.eq.b32 	%p9, %r121, 1;
	not.pred 	%p10, %p9;
	@%p10 bra 	$L__BB0_13;
	mul.wide.u32 	%rd26, %r134, 4;
	add.s64 	%rd27, %rd2, %rd26;
	ld.global.u32 	%r122, [%rd27];
	div.s32 	%r123, %r132, %r122;
	add.s64 	%rd28, %rd1, %rd26;
	ld.global.u32 	%r124, [%rd28];
	mad.lo.s32 	%r141, %r124, %r123, %r141;
$L__BB0_13:
	cvt.s64.s32 	%rd37, %r141;
$L__BB0_14:
	cvta.to.global.u64 	%rd29, %rd12;
	mul.wide.s32 	%rd30, %r1, 4;
	add.s64 	%rd31, %rd29, %rd30;
	ld.global.u32 	%r125, [%rd31];
	cvta.to.global.u64 	%rd32, %rd14;
	shl.b64 	%rd33, %rd37, 2;
	add.s64 	%rd34, %rd32, %rd33;
	st.global.u32 	[%rd34], %r125;
$L__BB0_15:
	ret;

}


// ===== COMPILED SASS (sm_100) =====

	.target	sm_100

	.elftype	@"ET_EXEC"


//--------------------- .note.nv.tkinfo           --------------------------
	.section	.note.nv.tkinfo,"",@"SHT_NOTE"
	.sectionflags	@"SHF_NOTE_NV_TKINFO"
	.tkinfo
        /*0018*/ 	.word	0x00000002
        /*0030*/ 	.string	""
        /*0030*/ 	.string	"ptxas"
        /*0030*/ 	.string	"Cuda compilation tools, release 13.0, V13.0.88"
        /*0030*/ 	.string	"Build cuda_13.0.r13.0/compiler.36424714_0"
        /*0030*/ 	.string	"-arch sm_100 -m 64 "



//--------------------- .note.nv.cuinfo           --------------------------
	.section	.note.nv.cuinfo,"",@"SHT_NOTE"
	.sectionflags	@"SHF_NOTE_NV_CUINFO"
        /*0018*/ 	.short	0x0002
        /*001a*/ 	.short	0x0064
        /*001c*/ 	.short	0x0082
	.zero		2


//--------------------- .nv.info                  --------------------------
	.section	.nv.info,"",@"SHT_CUDA_INFO"
	.align	4


	//----- nvinfo : EIATTR_REGCOUNT
	.align		4
        /*0000*/ 	.byte	0x04, 0x2f
        /*0002*/ 	.short	(.L_1 - .L_0)
	.align		4
.L_0:
        /*0004*/ 	.word	index@(_Z9TransposePiS_S_S_iiS_)
        /*0008*/ 	.word	0x00000020


	//----- nvinfo : EIATTR_FRAME_SIZE
	.align		4
.L_1:
        /*000c*/ 	.byte	0x04, 0x11
        /*000e*/ 	.short	(.L_3 - .L_2)
	.align		4
.L_2:
        /*0010*/ 	.word	index@(_Z9TransposePiS_S_S_iiS_)
        /*0014*/ 	.word	0x00000000


	//----- nvinfo : EIATTR_MIN_STACK_SIZE
	.align		4
.L_3:
        /*0018*/ 	.byte	0x04, 0x12
        /*001a*/ 	.short	(.L_5 - .L_4)
	.align		4
.L_4:
        /*001c*/ 	.word	index@(_Z9TransposePiS_S_S_iiS_)
        /*0020*/ 	.word	0x00000000
.L_5:


//--------------------- .nv.compat                --------------------------
	.section	.nv.compat,"",@"SHT_CUDA_COMPAT_INFO"
	.align	4
        /*0000*/ 	.byte	0x02, 0x09, 0x00, 0x00, 0x02, 0x02, 0x01, 0x00, 0x02, 0x05, 0x05, 0x00, 0x03, 0x07, 0x01, 0x01
        /*0010*/ 	.byte	0x02, 0x03, 0x00, 0x00, 0x02, 0x06, 0x01, 0x00, 0x04, 0x0b, 0x08, 0x00, 0x09, 0x00, 0x00, 0x00
        /*0020*/ 	.byte	0x00, 0x00, 0x00, 0x00


//--------------------- .nv.info._Z9TransposePiS_S_S_iiS_ --------------------------
	.section	.nv.info._Z9TransposePiS_S_S_iiS_,"",@"SHT_CUDA_INFO"
	.sectionflags	@""
	.align	4


	//----- nvinfo : EIATTR_CUDA_API_VERSION
	.align		4
        /*0000*/ 	.byte	0x04, 0x37
        /*0002*/ 	.short	(.L_7 - .L_6)
.L_6:
        /*0004*/ 	.word	0x00000082


	//----- nvinfo : EIATTR_KPARAM_INFO
	.align		4
.L_7:
        /*0008*/ 	.byte	0x04, 0x17
        /*000a*/ 	.short	(.L_9 - .L_8)
.L_8:
        /*000c*/ 	.word	0x00000000
        /*0010*/ 	.short	0x0006
        /*0012*/ 	.short	0x0028
        /*0014*/ 	.byte	0x00, 0xf5, 0x21, 0x00


	//----- nvinfo : EIATTR_KPARAM_INFO
	.align		4
.L_9:
        /*0018*/ 	.byte	0x04, 0x17
        /*001a*/ 	.short	(.L_11 - .L_10)
.L_10:
        /*001c*/ 	.word	0x00000000
        /*0020*/ 	.short	0x0005
        /*0022*/ 	.short	0x0024
        /*0024*/ 	.byte	0x00, 0xf0, 0x11, 0x00


	//----- nvinfo : EIATTR_KPARAM_INFO
	.align		4
.L_11:
        /*0028*/ 	.byte	0x04, 0x17
        /*002a*/ 	.short	(.L_13 - .L_12)
.L_12:
        /*002c*/ 	.word	0x00000000
        /*0030*/ 	.short	0x0004
        /*0032*/ 	.short	0x0020
        /*0034*/ 	.byte	0x00, 0xf0, 0x11, 0x00


	//----- nvinfo : EIATTR_KPARAM_INFO
	.align		4
.L_13:
        /*0038*/ 	.byte	0x04, 0x17
        /*003a*/ 	.short	(.L_15 - .L_14)
.L_14:
        /*003c*/ 	.word	0x00000000
        /*0040*/ 	.short	0x0003
        /*0042*/ 	.short	0x0018
        /*0044*/ 	.byte	0x00, 0xf5, 0x21, 0x00


	//----- nvinfo : EIATTR_KPARAM_INFO
	.align		4
.L_15:
        /*0048*/ 	.byte	0x04, 0x17
        /*004a*/ 	.short	(.L_17 - .L_16)
.L_16:
        /*004c*/ 	.word	0x00000000
        /*0050*/ 	.short	0x0002
        /*0052*/ 	.short	0x0010
        /*0054*/ 	.byte	0x00, 0xf5, 0x21, 0x00


	//----- nvinfo : EIATTR_KPARAM_INFO
	.align		4
.L_17:
        /*0058*/ 	.byte	0x04, 0x17
        /*005a*/ 	.short	(.L_19 - .L_18)
.L_18:
        /*005c*/ 	.word	0x00000000
        /*0060*/ 	.short	0x0001
        /*0062*/ 	.short	0x0008
        /*0064*/ 	.byte	0x00, 0xf5, 0x21, 0x00


	//----- nvinfo : EIATTR_KPARAM_INFO
	.align		4
.L_19:
        /*0068*/ 	.byte	0x04, 0x17
        /*006a*/ 	.short	(.L_21 - .L_20)
.L_20:
        /*006c*/ 	.word	0x00000000
        /*0070*/ 	.short	0x0000
        /*0072*/ 	.short	0x0000
        /*0074*/ 	.byte	0x00, 0xf5, 0x21, 0x00


	//----- nvinfo : EIATTR_SPARSE_MMA_MASK
	.align		4
.L_21:
        /*0078*/ 	.byte	0x03, 0x50
        /*007a*/ 	.short	0x0000


	//----- nvinfo : EIATTR_MAXREG_COUNT
	.align		4
        /*007c*/ 	.byte	0x03, 0x1b
        /*007e*/ 	.short	0x00ff


	//----- nvinfo : EIATTR_MERCURY_ISA_VERSION
	.align		4
        /*0080*/ 	.byte	0x03, 0x5f
        /*0082*/ 	.short	0x0101


	//----- nvinfo : EIATTR_VRC_CTA_INIT_COUNT
	.align		4
        /*0084*/ 	.byte	0x02, 0x4a
	.zero		1
	.zero		1


	//----- nvinfo : EIATTR_EXIT_INSTR_OFFSETS
	.align		4
        /*0088*/ 	.byte	0x04, 0x1c
        /*008a*/ 	.short	(.L_23 - .L_22)


	//   ....[0]....
.L_22:
        /*008c*/ 	.word	0x00000070


	//   ....[1]....
        /*0090*/ 	.word	0x00002170


	//----- nvinfo : EIATTR_CBANK_PARAM_SIZE
	.align		4
.L_23:
        /*0094*/ 	.byte	0x03, 0x19
        /*0096*/ 	.short	0x0030


	//----- nvinfo : EIATTR_PARAM_CBANK
	.align		4
        /*0098*/ 	.byte	0x04, 0x0a
        /*009a*/ 	.short	(.L_25 - .L_24)
	.align		4
.L_24:
        /*009c*/ 	.word	index@(.nv.constant0._Z9TransposePiS_S_S_iiS_)
        /*00a0*/ 	.short	0x0380
        /*00a2*/ 	.short	0x0030


	//----- nvinfo : EIATTR_SW_WAR
	.align		4
.L_25:
        /*00a4*/ 	.byte	0x04, 0x36
        /*00a6*/ 	.short	(.L_27 - .L_26)
.L_26:
        /*00a8*/ 	.word	0x00000008
.L_27:


//--------------------- .nv.callgraph             --------------------------
	.section	.nv.callgraph,"",@"SHT_CUDA_CALLGRAPH"
	.align	4
	.sectionentsize	8
	.align		4
        /*0000*/ 	.word	0x00000000
	.align		4
        /*0004*/ 	.word	0xffffffff
	.align		4
        /*0008*/ 	.word	0x00000000
	.align		4
        /*000c*/ 	.word	0xfffffffe
	.align		4
        /*0010*/ 	.word	0x00000000
	.align		4
        /*0014*/ 	.word	0xfffffffd
	.align		4
        /*0018*/ 	.word	0x00000000
	.align		4
        /*001c*/ 	.word	0xfffffffc


//--------------------- .text._Z9TransposePiS_S_S_iiS_ --------------------------
	.section	.text._Z9TransposePiS_S_S_iiS_,"ax",@progbits
	.align	128
        .global         _Z9TransposePiS_S_S_iiS_
        .type           _Z9TransposePiS_S_S_iiS_,@function
        .size           _Z9TransposePiS_S_S_iiS_,(.L_x_7 - _Z9TransposePiS_S_S_iiS_)
        .other          _Z9TransposePiS_S_S_iiS_,@"STO_CUDA_ENTRY STV_DEFAULT"
_Z9TransposePiS_S_S_iiS_:
.text._Z9TransposePiS_S_S_iiS_:
[----:B------:R-:W-:Y:S01]  /*0000*/  LDC R1, c[0x0][0x37c] ;  /* 0x0000df00ff017b82 */ /* 0x000fe20000000800 */
[----:B------:R-:W0:Y:S07]  /*0010*/  S2R R0, SR_TID.X ;  /* 0x0000000000007919 */ /* 0x000e2e0000002100 */
[----:B------:R-:W0:Y:S01]  /*0020*/  S2UR UR4, SR_CTAID.X ;  /* 0x00000000000479c3 */ /* 0x000e220000002500 */
[----:B------:R-:W1:Y:S07]  /*0030*/  LDCU UR5, c[0x0][0x3a0] ;  /* 0x00007400ff0577ac */ /* 0x000e6e0008000800 */
[----:B------:R-:W0:Y:S02]  /*0040*/  LDC R9, c[0x0][0x360] ;  /* 0x0000d800ff097b82 */ /* 0x000e240000000800 */
[----:B0-----:R-:W-:-:S05]  /*0050*/  IMAD R9, R9, UR4, R0 ;  /* 0x0000000409097c24 */ /* 0x001fca000f8e0200 */
[----:B-1----:R-:W-:-:S13]  /*0060*/  ISETP.GE.AND P0, PT, R9, UR5, PT ;  /* 0x0000000509007c0c */ /* 0x002fda000bf06270 */
[----:B------:R-:W-:Y:S05]  /*0070*/  @P0 EXIT ;  /* 0x000000000000094d */ /* 0x000fea0003800000 */
[----:B------:R-:W0:Y:S01]  /*0080*/  LDCU UR4, c[0x0][0x3a4] ;  /* 0x00007480ff0477ac */ /* 0x000e220008000800 */
[----:B------:R-:W-:Y:S01]  /*0090*/  CS2R R2, SRZ ;  /* 0x0000000000027805 */ /* 0x000fe2000001ff00 */
[----:B------:R-:W1:Y:S01]  /*00a0*/  LDCU.64 UR14, c[0x0][0x358] ;  /* 0x00006b00ff0e77ac */ /* 0x000e620008000a00 */
[----:B0-----:R-:W-:-:S09]  /*00b0*/  UISETP.GE.AND UP0, UPT, UR4, 0x1, UPT ;  /* 0x000000010400788c */ /* 0x001fd2000bf06270 */
[----:B-1----:R-:W-:Y:S05]  /*00c0*/  BRA.U !UP0, `(.L_x_0) ;  /* 0x00000021080c7547 */ /* 0x002fea000b800000 */
[----:B------:R-:W0:Y:S02]  /*00d0*/  LDC.64 R2, c[0x0][0x388] ;  /* 0x0000e200ff027b82 */ /* 0x000e240000000a00 */
[----:B0-----:R-:W-:-:S05]  /*00e0*/  IMAD.WIDE R2, R9, 0x4, R2 ;  /* 0x0000000409027825 */ /* 0x001fca00078e0202 */
[----:B------:R0:W5:Y:S01]  /*00f0*/  LDG.E R13, desc[UR14][R2.64] ;  /* 0x0000000e020d7981 */ /* 0x000162000c1e1900 */
[----:B------:R-:W-:Y:S01]  /*0100*/  UISETP.GE.U32.AND UP1, UPT, UR4, 0x8, UPT ;  /* 0x000000080400788c */ /* 0x000fe2000bf26070 */
[----:B------:R-:W-:Y:S01]  /*0110*/  CS2R R10, SRZ ;  /* 0x00000000000a7805 */ /* 0x000fe2000001ff00 */
[----:B------:R-:W-:-:S04]  /*0120*/  ULOP3.LUT UR12, UR4, 0x7, URZ, 0xc0, !UPT ;  /* 0x00000007040c7892 */ /* 0x000fc8000f8ec0ff */
[----:B------:R-:W-:-:S03]  /*0130*/  UISETP.NE.AND UP0, UPT, UR12, URZ, UPT ;  /* 0x000000ff0c00728c */ /* 0x000fc6000bf05270 */
[----:B0-----:R-:W-:Y:S08]  /*0140*/  BRA.U !UP1, `(.L_x_1) ;  /* 0x0000001109347547 */ /* 0x001ff0000b800000 */
[----:B------:R-:W0:Y:S01]  /*0150*/  LDCU.64 UR8, c[0x0][0x3a8] ;  /* 0x00007500ff0877ac */ /* 0x000e220008000a00 */
[----:B------:R-:W-:Y:S01]  /*0160*/  IMAD.MOV.U32 R11, RZ, RZ, RZ ;  /* 0x000000ffff0b7224 */ /* 0x000fe200078e00ff */
[----:B------:R-:W1:Y:S01]  /*0170*/  LDCU.64 UR10, c[0x0][0x398] ;  /* 0x00007300ff0a77ac */ /* 0x000e620008000a00 */
[----:B------:R-:W-:-:S06]  /*0180*/  ULOP3.LUT UR4, UR4, 0x7ffffff8, URZ, 0xc0, !UPT ;  /* 0x7ffffff804047892 */ /* 0x000fcc000f8ec0ff */
[----:B------:R-:W-:Y:S01]  /*0190*/  IMAD.U32 R10, RZ, RZ, UR4 ;  /* 0x00000004ff0a7e24 */ /* 0x000fe2000f8e00ff */
[----:B0-----:R-:W-:Y:S02]  /*01a0*/  UIADD3 UR7, UP1, UPT, UR8, 0x10, URZ ;  /* 0x0000001008077890 */ /* 0x001fe4000ff3e0ff */
[----:B-1----:R-:W-:Y:S02]  /*01b0*/  UIADD3 UR5, UP2, UPT, UR10, 0x10, URZ ;  /* 0x000000100a057890 */ /* 0x002fe4000ff5e0ff */
[----:B------:R-:W-:Y:S02]  /*01c0*/  UIADD3.X UR8, UPT, UPT, URZ, UR9, URZ, UP1, !UPT ;  /* 0x00000009ff087290 */ /* 0x000fe40008ffe4ff */
[----:B------:R-:W-:Y:S01]  /*01d0*/  MOV R2, UR7 ;  /* 0x0000000700027c02 */ /* 0x000fe20008000f00 */
[----:B------:R-:W-:Y:S01]  /*01e0*/  UIADD3.X UR6, UPT, UPT, URZ, UR11, URZ, UP2, !UPT ;  /* 0x0000000bff067290 */ /* 0x000fe200097fe4ff */
[----:B------:R-:W-:Y:S01]  /*01f0*/  IMAD.U32 R6, RZ, RZ, UR5 ;  /* 0x00000005ff067e24 */ /* 0x000fe2000f8e00ff */
[----:B------:R-:W-:Y:S01]  /*0200*/  UIADD3 UR9, UPT, UPT, -UR4, URZ, URZ ;  /* 0x000000ff04097290 */ /* 0x000fe2000fffe1ff */
[----:B------:R-:W-:-:S03]  /*0210*/  IMAD.U32 R3, RZ, RZ, UR8 ;  /* 0x00000008ff037e24 */ /* 0x000fc6000f8e00ff */
[----:B------:R-:W-:-:S08]  /*0220*/  MOV R17, UR6 ;  /* 0x0000000600117c02 */ /* 0x000fd00008000f00 */
.L_x_2:
[----:B------:R-:W2:Y:S04]  /*0230*/  LDG.E R0, desc[UR14][R2.64+-0x10] ;  /* 0xfffff00e02007981 */ /* 0x000ea8000c1e1900 */
[----:B------:R-:W3:Y:S04]  /*0240*/  LDG.E R7, desc[UR14][R2.64+-0xc] ;  /* 0xfffff40e02077981 */ /* 0x000ee8000c1e1900 */
[----:B------:R-:W4:Y:S04]  /*0250*/  LDG.E R18, desc[UR14][R2.64+-0x8] ;  /* 0xfffff80e02127981 */ /* 0x000f28000c1e1900 */
[----:B------:R-:W4:Y:S04]  /*0260*/  LDG.E R19, desc[UR14][R2.64+-0x4] ;  /* 0xfffffc0e02137981 */ /* 0x000f28000c1e1900 */
[----:B------:R-:W4:Y:S01]  /*0270*/  LDG.E R15, desc[UR14][R2.64] ;  /* 0x0000000e020f7981 */ /* 0x000f22000c1e1900 */
[----:B-----5:R-:W-:-:S03]  /*0280*/  IABS R20, R13 ;  /* 0x0000000d00147213 */ /* 0x020fc60000000000 */
[----:B------:R-:W4:Y:S01]  /*0290*/  LDG.E R14, desc[UR14][R2.64+0x4] ;  /* 0x0000040e020e7981 */ /* 0x000f22000c1e1900 */
[----:B--2---:R-:W-:-:S04]  /*02a0*/  IABS R8, R0 ;  /* 0x0000000000087213 */ /* 0x004fc80000000000 */
[----:B------:R-:W0:Y:S08]  /*02b0*/  I2F.RP R12, R8 ;  /* 0x00000008000c7306 */ /* 0x000e300000209400 */
[----:B0-----:R-:W0:Y:S02]  /*02c0*/  MUFU.RCP R12, R12 ;  /* 0x0000000c000c7308 */ /* 0x001e240000001000 */
[----:B0-----:R-:W-:-:S06]  /*02d0*/  VIADD R4, R12, 0xffffffe ;  /* 0x0ffffffe0c047836 */ /* 0x001fcc0000000000 */
[----:B------:R0:W1:Y:S02]  /*02e0*/  F2I.FTZ.U32.TRUNC.NTZ R5, R4 ;  /* 0x0000000400057305 */ /* 0x000064000021f000 */
[----:B0-----:R-:W-:Y:S02]  /*02f0*/  HFMA2 R4, -RZ, RZ, 0, 0 ;  /* 0x00000000ff047431 */ /* 0x001fe400000001ff */
[----:B-1----:R-:W-:Y:S01]  /*0300*/  IMAD.MOV R21, RZ, RZ, -R5 ;  /* 0x000000ffff157224 */ /* 0x002fe200078e0a05 */
[----:B------:R-:W-:-:S03]  /*0310*/  IABS R16, R0 ;  /* 0x0000000000107213 */ /* 0x000fc60000000000 */
[----:B------:R-:W-:Y:S01]  /*0320*/  IMAD R21, R21, R8, RZ ;  /* 0x0000000815157224 */ /* 0x000fe200078e02ff */
[----:B---3--:R-:W-:-:S03]  /*0330*/  IABS R12, R7 ;  /* 0x00000007000c7213 */ /* 0x008fc60000000000 */
[----:B------:R-:W-:-:S04]  /*0340*/  IMAD.HI.U32 R5, R5, R21, R4 ;  /* 0x0000001505057227 */ /* 0x000fc800078e0004 */
[----:B------:R-:W-:Y:S02]  /*0350*/  IMAD.MOV R21, RZ, RZ, -R16 ;  /* 0x000000ffff157224 */ /* 0x000fe400078e0a10 */
[----:B------:R-:W-:Y:S02]  /*0360*/  IMAD.MOV.U32 R16, RZ, RZ, R12 ;  /* 0x000000ffff107224 */ /* 0x000fe400078e000c */
[----:B------:R-:W-:Y:S02]  /*0370*/  IMAD.HI.U32 R4, R5, R20, RZ ;  /* 0x0000001405047227 */ /* 0x000fe400078e00ff */
[----:B------:R-:W0:Y:S02]  /*0380*/  I2F.RP R12, R16 ;  /* 0x00000010000c7306 */ /* 0x000e240000209400 */
[----:B------:R-:W-:-:S05]  /*0390*/  IMAD R5, R4, R21, R20 ;  /* 0x0000001504057224 */ /* 0x000fca00078e0214 */
[----:B------:R-:W-:Y:S01]  /*03a0*/  ISETP.GT.U32.AND P2, PT, R8, R5, PT ;  /* 0x000000050800720c */ /* 0x000fe20003f44070 */
[----:B0-----:R-:W0:-:S12]  /*03b0*/  MUFU.RCP R12, R12 ;  /* 0x0000000c000c7308 */ /* 0x001e180000001000 */
[----:B------:R-:W-:-:S04]  /*03c0*/  @!P2 IADD3 R5, PT, PT, R5, -R8, RZ ;  /* 0x800000080505a210 */ /* 0x000fc80007ffe0ff */
[----:B------:R-:W-:Y:S02]  /*03d0*/  ISETP.GE.U32.AND P0, PT, R5, R8, PT ;  /* 0x000000080500720c */ /* 0x000fe40003f06070 */
[----:B------:R-:W-:Y:S01]  /*03e0*/  LOP3.LUT R5, R13, R0, RZ, 0x3c, !PT ;  /* 0x000000000d057212 */ /* 0x000fe200078e3cff */
[----:B------:R-:W-:Y:S01]  /*03f0*/  @!P2 VIADD R4, R4, 0x1 ;  /* 0x000000010404a836 */ /* 0x000fe20000000000 */
[----:B------:R-:W-:Y:S02]  /*0400*/  ISETP.NE.AND P2, PT, R0, RZ, PT ;  /* 0x000000ff0000720c */ /* 0x000fe40003f45270 */
[----:B------:R-:W-:Y:S01]  /*0410*/  ISETP.GE.AND P1, PT, R5, RZ, PT ;  /* 0x000000ff0500720c */ /* 0x000fe20003f26270 */
[----:B0-----:R-:W-:Y:S02]  /*0420*/  VIADD R5, R12, 0xffffffe ;  /* 0x0ffffffe0c057836 */ /* 0x001fe40000000000 */
[----:B------:R-:W2:Y:S04]  /*0430*/  LDG.E R12, desc[UR14][R2.64+0x8] ;  /* 0x0000080e020c7981 */ /* 0x000ea8000c1e1900 */
[----:B------:R-:W-:Y:S01]  /*0440*/  @P0 IADD3 R4, PT, PT, R4, 0x1, RZ ;  /* 0x0000000104040810 */ /* 0x000fe20007ffe0ff */
[----:B------:R-:W0:Y:S04]  /*0450*/  F2I.FTZ.U32.TRUNC.NTZ R5, R5 ;  /* 0x0000000500057305 */ /* 0x000e28000021f000 */
[----:B------:R-:W-:-:S04]  /*0460*/  IMAD.MOV.U32 R8, RZ, RZ, R4 ;  /* 0x000000ffff087224 */ /* 0x000fc800078e0004 */
[----:B------:R-:W-:Y:S01]  /*0470*/  @!P1 IMAD.MOV R8, RZ, RZ, -R8 ;  /* 0x000000ffff089224 */ /* 0x000fe200078e0a08 */
[----:B------:R-:W-:-:S05]  /*0480*/  @!P2 LOP3.LUT R8, RZ, R0, RZ, 0x33, !PT ;  /* 0x00000000ff08a212 */ /* 0x000fca00078e33ff */
[----:B------:R-:W-:Y:S01]  /*0490*/  IMAD.MOV R22, RZ, RZ, -R8 ;  /* 0x000000ffff167224 */ /* 0x000fe200078e0a08 */
[----:B0-----:R-:W-:-:S03]  /*04a0*/  IADD3 R21, PT, PT, RZ, -R5, RZ ;  /* 0x80000005ff157210 */ /* 0x001fc60007ffe0ff */
[----:B------:R-:W-:Y:S02]  /*04b0*/  IMAD R22, R0, R22, R13 ;  /* 0x0000001600167224 */ /* 0x000fe400078e020d */
[----:B------:R-:W-:Y:S02]  /*04c0*/  IMAD R13, R21, R16, RZ ;  /* 0x00000010150d7224 */ /* 0x000fe400078e02ff */
[----:B------:R-:W-:Y:S01]  /*04d0*/  IMAD.MOV.U32 R4, RZ, RZ, RZ ;  /* 0x000000ffff047224 */ /* 0x000fe200078e00ff */
[----:B------:R-:W-:Y:S02]  /*04e0*/  IABS R0, R22 ;  /* 0x0000001600007213 */ /* 0x000fe40000000000 */
[----:B------:R-:W-:Y:S01]  /*04f0*/  IABS R20, R7 ;  /* 0x0000000700147213 */ /* 0x000fe20000000000 */
[----:B------:R-:W-:Y:S01]  /*0500*/  IMAD.HI.U32 R4, R5, R13, R4 ;  /* 0x0000000d05047227 */ /* 0x000fe200078e0004 */
[----:B----4-:R-:W-:-:S03]  /*0510*/  IABS R13, R18 ;  /* 0x00000012000d7213 */ /* 0x010fc60000000000 */
[----:B------:R-:W-:Y:S01]  /*0520*/  IMAD.MOV.U32 R5, RZ, RZ, R0 ;  /* 0x000000ffff057224 */ /* 0x000fe200078e0000 */
[----:B------:R-:W-:Y:S01]  /*0530*/  IADD3 R21, PT, PT, RZ, -R20, RZ ;  /* 0x80000014ff157210 */ /* 0x000fe20007ffe0ff */
[----:B------:R-:W-:Y:S02]  /*0540*/  IMAD.MOV.U32 R20, RZ, RZ, R13 ;  /* 0x000000ffff147224 */ /* 0x000fe400078e000d */
[----:B------:R-:W-:Y:S02]  /*0550*/  IMAD.HI.U32 R0, R4, R5, RZ ;  /* 0x0000000504007227 */ /* 0x000fe400078e00ff */
[----:B------:R-:W0:Y:S02]  /*0560*/  I2F.RP R13, R20 ;  /* 0x00000014000d7306 */ /* 0x000e240000209400 */
[----:B------:R-:W-:-:S05]  /*0570*/  IMAD R5, R0, R21, R5 ;  /* 0x0000001500057224 */ /* 0x000fca00078e0205 */
[----:B------:R-:W-:Y:S01]  /*0580*/  ISETP.GT.U32.AND P2, PT, R16, R5, PT ;  /* 0x000000051000720c */ /* 0x000fe20003f44070 */
[----:B0-----:R-:W0:-:S12]  /*0590*/  MUFU.RCP R13, R13 ;  /* 0x0000000d000d7308 */ /* 0x001e180000001000 */
[-C--:B------:R-:W-:Y:S02]  /*05a0*/  @!P2 IADD3 R5, PT, PT, R5, -R16.reuse, RZ ;  /* 0x800000100505a210 */ /* 0x080fe40007ffe0ff */
[----:B------:R-:W-:Y:S02]  /*05b0*/  LOP3.LUT R4, R22, R7, RZ, 0x3c, !PT ;  /* 0x0000000716047212 */ /* 0x000fe400078e3cff */
[----:B------:R-:W-:Y:S01]  /*05c0*/  ISETP.GE.U32.AND P0, PT, R5, R16, PT ;  /* 0x000000100500720c */ /* 0x000fe20003f06070 */
[----:B------:R-:W-:Y:S01]  /*05d0*/  @!P2 VIADD R0, R0, 0x1 ;  /* 0x000000010000a836 */ /* 0x000fe20000000000 */
[----:B------:R-:W-:Y:S02]  /*05e0*/  ISETP.GE.AND P1, PT, R4, RZ, PT ;  /* 0x000000ff0400720c */ /* 0x000fe40003f26270 */
[----:B------:R-:W-:Y:S01]  /*05f0*/  ISETP.NE.AND P2, PT, R7, RZ, PT ;  /* 0x000000ff0700720c */ /* 0x000fe20003f45270 */
[----:B0-----:R-:W-:Y:S02]  /*0600*/  VIADD R4, R13, 0xffffffe ;  /* 0x0ffffffe0d047836 */ /* 0x001fe40000000000 */
[----:B------:R-:W3:Y:S02]  /*0610*/  LDG.E R13, desc[UR14][R2.64+0xc] ;  /* 0x00000c0e020d7981 */ /* 0x000ee4000c1e1900 */
[----:B------:R-:W0:Y:S04]  /*0620*/  F2I.FTZ.U32.TRUNC.NTZ R5, R4 ;  /* 0x0000000400057305 */ /* 0x000e28000021f000 */
[----:B------:R-:W-:-:S05]  /*0630*/  @P0 IADD3 R0, PT, PT, R0, 0x1, RZ ;  /* 0x0000000100000810 */ /* 0x000fca0007ffe0ff */
[----:B------:R-:W-:Y:S01]  /*0640*/  @!P1 IMAD.MOV R0, RZ, RZ, -R0 ;  /* 0x000000ffff009224 */ /* 0x000fe200078e0a00 */
[----:B------:R-:W-:-:S04]  /*0650*/  @!P2 LOP3.LUT R0, RZ, R7, RZ, 0x33, !PT ;  /* 0x00000007ff00a212 */ /* 0x000fc800078e33ff */
[----:B------:R-:W-:Y:S01]  /*0660*/  IADD3 R21, PT, PT, -R0, RZ, RZ ;  /* 0x000000ff00157210 */ /* 0x000fe20007ffe1ff */
[----:B0-----:R-:W-:-:S04]  /*0670*/  IMAD.MOV R23, RZ, RZ, -R5 ;  /* 0x000000ffff177224 */ /* 0x001fc800078e0a05 */
[----:B------:R-:W-:Y:S02]  /*0680*/  IMAD R21, R7, R21, R22 ;  /* 0x0000001507157224 */ /* 0x000fe400078e0216 */
[----:B------:R-:W-:Y:S02]  /*0690*/  IMAD R7, R23, R20, RZ ;  /* 0x0000001417077224 */ /* 0x000fe400078e02ff */
[----:B------:R-:W-:Y:S01]  /*06a0*/  IMAD.MOV.U32 R4, RZ, RZ, RZ ;  /* 0x000000ffff047224 */ /* 0x000fe200078e00ff */
[----:B------:R-:W-:Y:S02]  /*06b0*/  IABS R16, R21 ;  /* 0x0000001500107213 */ /* 0x000fe40000000000 */
[----:B------:R-:W-:Y:S01]  /*06c0*/  IABS R22, R18 ;  /* 0x0000001200167213 */ /* 0x000fe20000000000 */
[----:B------:R-:W-:Y:S01]  /*06d0*/  IMAD.HI.U32 R4, R5, R7, R4 ;  /* 0x0000000705047227 */ /* 0x000fe200078e0004 */
[----:B------:R-:W-:Y:S02]  /*06e0*/  MOV R5, R16 ;  /* 0x0000001000057202 */ /* 0x000fe40000000f00 */
[----:B------:R-:W-:Y:S01]  /*06f0*/  IABS R23, R19 ;  /* 0x0000001300177213 */ /* 0x000fe20000000000 */
[----:B------:R-:W-:-:S02]  /*0700*/  IMAD.MOV R7, RZ, RZ, -R22 ;  /* 0x000000ffff077224 */ /* 0x000fc400078e0a16 */
[----:B------:R-:W-:-:S04]  /*0710*/  IMAD.HI.U32 R16, R4, R5, RZ ;  /* 0x0000000504107227 */ /* 0x000fc800078e00ff */
[----:B------:R-:W-:Y:S02]  /*0720*/  IMAD R5, R16, R7, R5 ;  /* 0x0000000710057224 */ /* 0x000fe400078e0205 */
[----:B------:R-:W-:-:S03]  /*0730*/  IMAD.MOV.U32 R22, RZ, RZ, R23 ;  /* 0x000000ffff167224 */ /* 0x000fc600078e0017 */
[----:B------:R-:W-:Y:S01]  /*0740*/  ISETP.GT.U32.AND P2, PT, R20, R5, PT ;  /* 0x000000051400720c */ /* 0x000fe20003f44070 */
[----:B------:R-:W0:Y:S01]  /*0750*/  I2F.RP R23, R22 ;  /* 0x0000001600177306 */ /* 0x000e220000209400 */
[----:B------:R-:W-:-:S04]  /*0760*/  LOP3.LUT R4, R21, R18, RZ, 0x3c, !PT ;  /* 0x0000001215047212 */ /* 0x000fc800078e3cff */
[----:B------:R-:W-:-:S07]  /*0770*/  ISETP.GE.AND P1, PT, R4, RZ, PT ;  /* 0x000000ff0400720c */ /* 0x000fce0003f26270 */
[----:B------:R-:W-:Y:S01]  /*0780*/  @!P2 IMAD.IADD R5, R5, 0x1, -R20 ;  /* 0x000000010505a824 */ /* 0x000fe200078e0a14 */
[----:B0-----:R-:W0:Y:S01]  /*0790*/  MUFU.RCP R23, R23 ;  /* 0x0000001700177308 */ /* 0x001e220000001000 */
[----:B------:R-:W-:-:S03]  /*07a0*/  MOV R4, R6 ;  /* 0x0000000600047202 */ /* 0x000fc60000000f00 */
[----:B------:R-:W-:Y:S01]  /*07b0*/  ISETP.GE.U32.AND P0, PT, R5, R20, PT ;  /* 0x000000140500720c */ /* 0x000fe20003f06070 */
[----:B------:R-:W-:-:S05]  /*07c0*/  IMAD.MOV.U32 R5, RZ, RZ, R17 ;  /* 0x000000ffff057224 */ /* 0x000fca00078e0011 */
[----:B------:R-:W4:Y:S01]  /*07d0*/  LDG.E R17, desc[UR14][R4.64+-0x10] ;  /* 0xfffff00e04117981 */ /* 0x000f22000c1e1900 */
[----:B------:R-:W-:Y:S01]  /*07e0*/  @!P2 VIADD R16, R16, 0x1 ;  /* 0x000000011010a836 */ /* 0x000fe20000000000 */
[----:B------:R-:W-:Y:S02]  /*07f0*/  ISETP.NE.AND P2, PT, R18, RZ, PT ;  /* 0x000000ff1200720c */ /* 0x000fe40003f45270 */
[----:B0-----:R-:W-:-:S03]  /*0800*/  IADD3 R7, PT, PT, R23, 0xffffffe, RZ ;  /* 0x0ffffffe17077810 */ /* 0x001fc60007ffe0ff */
[----:B------:R-:W-:Y:S01]  /*0810*/  @P0 VIADD R16, R16, 0x1 ;  /* 0x0000000110100836 */ /* 0x000fe20000000000 */
[----:B------:R-:W4:Y:S02]  /*0820*/  LDG.E R27, desc[UR14][R4.64+-0xc] ;  /* 0xfffff40e041b7981 */ /* 0x000f24000c1e1900 */
[----:B------:R-:W0:Y:S01]  /*0830*/  F2I.FTZ.U32.TRUNC.NTZ R7, R7 ;  /* 0x0000000700077305 */ /* 0x000e22000021f000 */
[----:B------:R-:W-:-:S04]  /*0840*/  @!P1 IMAD.MOV R16, RZ, RZ, -R16 ;  /* 0x000000ffff109224 */ /* 0x000fc800078e0a10 */
[----:B------:R-:W-:-:S05]  /*0850*/  @!P2 LOP3.LUT R16, RZ, R18, RZ, 0x33, !PT ;  /* 0x00000012ff10a212 */ /* 0x000fca00078e33ff */
[----:B------:R-:W-:-:S04]  /*0860*/  IMAD.MOV R20, RZ, RZ, -R16 ;  /* 0x000000ffff147224 */ /* 0x000fc800078e0a10 */
[----:B------:R-:W-:Y:S01]  /*0870*/  IMAD R20, R18, R20, R21 ;  /* 0x0000001412147224 */ /* 0x000fe200078e0215 */
[----:B0-----:R-:W-:Y:S01]  /*0880*/  IADD3 R23, PT, PT, RZ, -R7, RZ ;  /* 0x80000007ff177210 */ /* 0x001fe20007ffe0ff */
[----:B------:R-:W-:-:S03]  /*0890*/  IMAD.MOV.U32 R6, RZ, RZ, RZ ;  /* 0x000000ffff067224 */ /* 0x000fc600078e00ff */
[----:B------:R-:W-:Y:S01]  /*08a0*/  IABS R18, R20 ;  /* 0x0000001400127213 */ /* 0x000fe20000000000 */
[----:B------:R-:W-:Y:S01]  /*08b0*/  IMAD R21, R23, R22, RZ ;  /* 0x0000001617157224 */ /* 0x000fe200078e02ff */
[----:B------:R-:W-:-:S03]  /*08c0*/  IABS R23, R19 ;  /* 0x0000001300177213 */ /* 0x000fc60000000000 */
[----:B------:R-:W-:Y:S01]  /*08d0*/  IMAD.HI.U32 R6, R7, R21, R6 ;  /* 0x0000001507067227 */ /* 0x000fe200078e0006 */
[----:B------:R-:W-:-:S03]  /*08e0*/  IABS R21, R15 ;  /* 0x0000000f00157213 */ /* 0x000fc60000000000 */
[----:B------:R-:W-:Y:S01]  /*08f0*/  IMAD.MOV.U32 R7, RZ, RZ, R18 ;  /* 0x000000ffff077224 */ /* 0x000fe200078e0012 */
[----:B------:R-:W-:-:S03]  /*0900*/  IADD3 R24, PT, PT, RZ, -R23, RZ ;  /* 0x80000017ff187210 */ /* 0x000fc60007ffe0ff */
[----:B------:R-:W-:Y:S01]  /*0910*/  IMAD.HI.U32 R18, R6, R7, RZ ;  /* 0x0000000706127227 */ /* 0x000fe200078e00ff */
[----:B------:R-:W0:Y:S03]  /*0920*/  I2F.RP R23, R21 ;  /* 0x0000001500177306 */ /* 0x000e260000209400 */
[----:B------:R-:W-:-:S05]  /*0930*/  IMAD R7, R18, R24, R7 ;  /* 0x0000001812077224 */ /* 0x000fca00078e0207 */
[----:B------:R-:W-:Y:S01]  /*0940*/  ISETP.GT.U32.AND P2, PT, R22, R7, PT ;  /* 0x000000071600720c */ /* 0x000fe20003f44070 */
[----:B0-----:R-:W0:-:S12]  /*0950*/  MUFU.RCP R23, R23 ;  /* 0x0000001700177308 */ /* 0x001e180000001000 */
[----:B------:R-:W-:Y:S01]  /*0960*/  @!P2 IMAD.IADD R7, R7, 0x1, -R22 ;  /* 0x000000010707a824 */ /* 0x000fe200078e0a16 */
[----:B------:R-:W-:-:S04]  /*0970*/  LOP3.LUT R6, R20, R19, RZ, 0x3c, !PT ;  /* 0x0000001314067212 */ /* 0x000fc800078e3cff */
[----:B------:R-:W-:Y:S01]  /*0980*/  ISETP.GE.U32.AND P0, PT, R7, R22, PT ;  /* 0x000000160700720c */ /* 0x000fe20003f06070 */
[----:B------:R-:W-:Y:S01]  /*0990*/  @!P2 VIADD R18, R18, 0x1 ;  /* 0x000000011212a836 */ /* 0x000fe20000000000 */
[----:B------:R-:W-:Y:S02]  /*09a0*/  ISETP.GE.AND P1, PT, R6, RZ, PT ;  /* 0x000000ff0600720c */ /* 0x000fe40003f26270 */
[----:B------:R-:W-:Y:S02]  /*09b0*/  ISETP.NE.AND P2, PT, R19, RZ, PT ;  /* 0x000000ff1300720c */ /* 0x000fe40003f45270 */
[----:B0-----:R-:W-:-:S04]  /*09c0*/  IADD3 R6, PT, PT, R23, 0xffffffe, RZ ;  /* 0x0ffffffe17067810 */ /* 0x001fc80007ffe0ff */
[----:B------:R0:W1:Y:S03]  /*09d0*/  F2I.FTZ.U32.TRUNC.NTZ R7, R6 ;  /* 0x0000000600077305 */ /* 0x000066000021f000 */
[----:B------:R-:W-:-:S05]  /*09e0*/  @P0 VIADD R18, R18, 0x1 ;  /* 0x0000000112120836 */ /* 0x000fca0000000000 */
[----:B------:R-:W-:Y:S02]  /*09f0*/  @!P1 IADD3 R18, PT, PT, -R18, RZ, RZ ;  /* 0x000000ff12129210 */ /* 0x000fe40007ffe1ff */
[----:B------:R-:W-:Y:S01]  /*0a00*/  @!P2 LOP3.LUT R18, RZ, R19, RZ, 0x33, !PT ;  /* 0x00000013ff12a212 */ /* 0x000fe200078e33ff */
[----:B0-----:R-:W-:-:S04]  /*0a10*/  HFMA2 R6, -RZ, RZ, 0, 0 ;  /* 0x00000000ff067431 */ /* 0x001fc800000001ff */
[----:B------:R-:W-:Y:S02]  /*0a20*/  IMAD.MOV R22, RZ, RZ, -R18 ;  /* 0x000000ffff167224 */ /* 0x000fe400078e0a12 */
[----:B-1----:R-:W-:Y:S02]  /*0a30*/  IMAD.MOV R24, RZ, RZ, -R7 ;  /* 0x000000ffff187224 */ /* 0x002fe400078e0a07 */
[----:B------:R-:W-:Y:S02]  /*0a40*/  IMAD R20, R19, R22, R20 ;  /* 0x0000001613147224 */ /* 0x000fe400078e0214 */
[----:B------:R-:W-:-:S03]  /*0a50*/  IMAD R19, R24, R21, RZ ;  /* 0x0000001518137224 */ /* 0x000fc600078e02ff */
[----:B------:R-:W-:Y:S01]  /*0a60*/  IABS R22, R20 ;  /* 0x0000001400167213 */ /* 0x000fe20000000000 */
[----:B------:R-:W-:Y:S01]  /*0a70*/  IMAD.HI.U32 R6, R7, R19, R6 ;  /* 0x0000001307067227 */ /* 0x000fe200078e0006 */
[----:B------:R-:W-:Y:S02]  /*0a80*/  IABS R19, R14 ;  /* 0x0000000e00137213 */ /* 0x000fe40000000000 */
[----:B------:R-:W-:Y:S01]  /*0a90*/  IABS R23, R15 ;  /* 0x0000000f00177213 */ /* 0x000fe20000000000 */
[----:B------:R-:W-:Y:S01]  /*0aa0*/  IMAD.MOV.U32 R7, RZ, RZ, R22 ;  /* 0x000000ffff077224 */ /* 0x000fe200078e0016 */
[----:B------:R-:W-:-:S03]  /*0ab0*/  MOV R22, R19 ;  /* 0x0000001300167202 */ /* 0x000fc60000000f00 */
[----:B------:R-:W-:Y:S02]  /*0ac0*/  IMAD.MOV R24, RZ, RZ, -R23 ;  /* 0x000000ffff187224 */ /* 0x000fe400078e0a17 */
[----:B------:R-:W-:Y:S01]  /*0ad0*/  IMAD.HI.U32 R19, R6, R7, RZ ;  /* 0x0000000706137227 */ /* 0x000fe200078e00ff */
[----:B------:R-:W0:Y:S03]  /*0ae0*/  I2F.RP R23, R22 ;  /* 0x0000001600177306 */ /* 0x000e260000209400 */
[----:B------:R-:W-:-:S05]  /*0af0*/  IMAD R6, R19, R24, R7 ;  /* 0x0000001813067224 */ /* 0x000fca00078e0207 */
[----:B------:R-:W-:Y:S01]  /*0b00*/  ISETP.GT.U32.AND P2, PT, R21, R6, PT ;  /* 0x000000061500720c */ /* 0x000fe20003f44070 */
[----:B0-----:R-:W0:-:S12]  /*0b10*/  MUFU.RCP R23, R23 ;  /* 0x0000001700177308 */ /* 0x001e180000001000 */
[----:B------:R-:W-:-:S05]  /*0b20*/  @!P2 IMAD.IADD R6, R6, 0x1, -R21 ;  /* 0x000000010606a824 */ /* 0x000fca00078e0a15 */
[----:B------:R-:W-:Y:S02]  /*0b30*/  ISETP.GE.U32.AND P0, PT, R6, R21, PT ;  /* 0x000000150600720c */ /* 0x000fe40003f06070 */
[----:B------:R-:W-:Y:S02]  /*0b40*/  LOP3.LUT R6, R20, R15, RZ, 0x3c, !PT ;  /* 0x0000000f14067212 */ /* 0x000fe400078e3cff */
[----:B------:R-:W-:Y:S02]  /*0b50*/  @!P2 IADD3 R19, PT, PT, R19, 0x1, RZ ;  /* 0x000000011313a810 */ /* 0x000fe40007ffe0ff */
[----:B------:R-:W-:Y:S01]  /*0b60*/  ISETP.GE.AND P1, PT, R6, RZ, PT ;  /* 0x000000ff0600720c */ /* 0x000fe20003f26270 */
[----:B0-----:R-:W-:Y:S01]  /*0b70*/  VIADD R6, R23, 0xffffffe ;  /* 0x0ffffffe17067836 */ /* 0x001fe20000000000 */
[----:B------:R-:W-:-:S03]  /*0b80*/  ISETP.NE.AND P2, PT, R15, RZ, PT ;  /* 0x000000ff0f00720c */ /* 0x000fc60003f45270 */
[----:B------:R-:W0:Y:S02]  /*0b90*/  F2I.FTZ.U32.TRUNC.NTZ R7, R6 ;  /* 0x0000000600077305 */ /* 0x000e24000021f000 */
[----:B------:R-:W-:-:S06]  /*0ba0*/  @P0 VIADD R19, R19, 0x1 ;  /* 0x0000000113130836 */ /* 0x000fcc0000000000 */
[----:B------:R-:W-:Y:S02]  /*0bb0*/  @!P1 IMAD.MOV R19, RZ, RZ, -R19 ;  /* 0x000000ffff139224 */ /* 0x000fe400078e0a13 */
        /* <DEDUP_REMOVED lines=9> */
[----:B--2---:R-:W-:-:S03]  /*0c50*/  IABS R15, R12 ;  /* 0x0000000c000f7213 */ /* 0x004fc60000000000 */
        /* <DEDUP_REMOVED lines=8> */
[----:B------:R-:W-:Y:S02]  /*0ce0*/  @!P2 IADD3 R7, PT, PT, R7, -R22, RZ ;  /* 0x800000160707a210 */ /* 0x000fe40007ffe0ff */
[----:B------:R-:W-:Y:S02]  /*0cf0*/  LOP3.LUT R6, R21, R14, RZ, 0x3c, !PT ;  /* 0x0000000e15067212 */ /* 0x000fe400078e3cff */
[----:B------:R-:W-:Y:S01]  /*0d00*/  ISETP.GE.U32.AND P0, PT, R7, R22, PT ;  /* 0x000000160700720c */ /* 0x000fe20003f06070 */
[----:B------:R-:W-:Y:S01]  /*0d10*/  @!P2 VIADD R15, R15, 0x1 ;  /* 0x000000010f0fa836 */ /* 0x000fe20000000000 */
[----:B------:R-:W-:Y:S02]  /*0d20*/  ISETP.GE.AND P1, PT, R6, RZ, PT ;  /* 0x000000ff0600720c */ /* 0x000fe40003f26270 */
[----:B------:R-:W-:Y:S01]  /*0d30*/  ISETP.NE.AND P2, PT, R14, RZ, PT ;  /* 0x000000ff0e00720c */ /* 0x000fe20003f45270 */
[----:B0-----:R-:W-:-:S04]  /*0d40*/  VIADD R6, R20, 0xffffffe ;  /* 0x0ffffffe14067836 */ /* 0x001fc80000000000 */
[----:B------:R-:W0:Y:S04]  /*0d50*/  F2I.FTZ.U32.TRUNC.NTZ R7, R6 ;  /* 0x0000000600077305 */ /* 0x000e28000021f000 */
[----:B------:R-:W-:-:S05]  /*0d60*/  @P0 IADD3 R15, PT, PT, R15, 0x1, RZ ;  /* 0x000000010f0f0810 */ /* 0x000fca0007ffe0ff */
[----:B------:R-:W-:Y:S01]  /*0d70*/  @!P1 IMAD.MOV R15, RZ, RZ, -R15 ;  /* 0x000000ffff0f9224 */ /* 0x000fe200078e0a0f */
[----:B------:R-:W-:-:S04]  /*0d80*/  @!P2 LOP3.LUT R15, RZ, R14, RZ, 0x33, !PT ;  /* 0x0000000eff0fa212 */ /* 0x000fc800078e33ff */
[----:B------:R-:W-:Y:S01]  /*0d90*/  IADD3 R20, PT, PT, -R15, RZ, RZ ;  /* 0x000000ff0f147210 */ /* 0x000fe20007ffe1ff */
[----:B0-----:R-:W-:-:S04]  /*0da0*/  IMAD.MOV R22, RZ, RZ, -R7 ;  /* 0x000000ffff167224 */ /* 0x001fc800078e0a07 */
[----:B------:R-:W-:Y:S01]  /*0db0*/  IMAD R21, R14, R20, R21 ;  /* 0x000000140e157224 */ /* 0x000fe200078e0215 */
[----:B------:R-:W-:Y:S01]  /*0dc0*/  IABS R20, R12 ;  /* 0x0000000c00147213 */ /* 0x000fe20000000000 */
[----:B------:R-:W-:Y:S02]  /*0dd0*/  IMAD R25, R22, R23, RZ ;  /* 0x0000001716197224 */ /* 0x000fe400078e02ff */
[----:B------:R-:W-:Y:S01]  /*0de0*/  IMAD.MOV.U32 R6, RZ, RZ, RZ ;  /* 0x000000ffff067224 */ /* 0x000fe200078e00ff */
[----:B------:R-:W-:Y:S02]  /*0df0*/  IABS R14, R21 ;  /* 0x00000015000e7213 */ /* 0x000fe40000000000 */
[----:B---3--:R-:W-:Y:S01]  /*0e00*/  IABS R22, R13 ;  /* 0x0000000d00167213 */ /* 0x008fe20000000000 */
[----:B------:R-:W-:Y:S01]  /*0e10*/  IMAD.HI.U32 R6, R7, R25, R6 ;  /* 0x0000001907067227 */ /* 0x000fe200078e0006 */
[----:B------:R-:W-:Y:S01]  /*0e20*/  MOV R7, R14 ;  /* 0x0000000e00077202 */ /* 0x000fe20000000f00 */
[----:B------:R-:W2:Y:S02]  /*0e30*/  LDG.E R25, desc[UR14][R4.64+-0x8] ;  /* 0xfffff80e04197981 */ /* 0x000ea4000c1e1900 */
[----:B------:R-:W-:-:S02]  /*0e40*/  IMAD.MOV R24, RZ, RZ, -R20 ;  /* 0x000000ffff187224 */ /* 0x000fc400078e0a14 */
[----:B------:R-:W-:Y:S02]  /*0e50*/  IMAD.MOV.U32 R20, RZ, RZ, R22 ;  /* 0x000000ffff147224 */ /* 0x000fe400078e0016 */
[----:B------:R-:W-:Y:S02]  /*0e60*/  IMAD.HI.U32 R14, R6, R7, RZ ;  /* 0x00000007060e7227 */ /* 0x000fe400078e00ff */
[----:B------:R-:W0:Y:S02]  /*0e70*/  I2F.RP R22, R20 ;  /* 0x0000001400167306 */ /* 0x000e240000209400 */
[----:B------:R-:W-:-:S05]  /*0e80*/  IMAD R6, R14, R24, R7 ;  /* 0x000000180e067224 */ /* 0x000fca00078e0207 */
[----:B------:R-:W-:Y:S01]  /*0e90*/  ISETP.GT.U32.AND P2, PT, R23, R6, PT ;  /* 0x000000061700720c */ /* 0x000fe20003f44070 */
[----:B0-----:R-:W0:-:S12]  /*0ea0*/  MUFU.RCP R22, R22 ;  /* 0x0000001600167308 */ /* 0x001e180000001000 */
[----:B------:R-:W-:-:S05]  /*0eb0*/  @!P2 IMAD.IADD R6, R6, 0x1, -R23 ;  /* 0x000000010606a824 */ /* 0x000fca00078e0a17 */
[----:B------:R-:W-:Y:S02]  /*0ec0*/  ISETP.GE.U32.AND P0, PT, R6, R23, PT ;  /* 0x000000170600720c */ /* 0x000fe40003f06070 */
[----:B------:R-:W-:Y:S01]  /*0ed0*/  LOP3.LUT R6, R21, R12, RZ, 0x3c, !PT ;  /* 0x0000000c15067212 */ /* 0x000fe200078e3cff */
[----:B------:R-:W-:Y:S01]  /*0ee0*/  @!P2 VIADD R14, R14, 0x1 ;  /* 0x000000010e0ea836 */ /* 0x000fe20000000000 */
[----:B------:R-:W-:Y:S01]  /*0ef0*/  ISETP.NE.AND P2, PT, R12, RZ, PT ;  /* 0x000000ff0c00720c */ /* 0x000fe20003f45270 */
[----:B------:R-:W3:Y:S01]  /*0f00*/  LDG.E R23, desc[UR14][R4.64+-0x4] ;  /* 0xfffffc0e04177981 */ /* 0x000ee2000c1e1900 */
[----:B------:R-:W-:Y:S02]  /*0f10*/  ISETP.GE.AND P1, PT, R6, RZ, PT ;  /* 0x000000ff0600720c */ /* 0x000fe40003f26270 */
[----:B0-----:R-:W-:Y:S02]  /*0f20*/  IADD3 R6, PT, PT, R22, 0xffffffe, RZ ;  /* 0x0ffffffe16067810 */ /* 0x001fe40007ffe0ff */
[----:B------:R-:W3:Y:S02]  /*0f30*/  LDG.E R22, desc[UR14][R4.64] ;  /* 0x0000000e04167981 */ /* 0x000ee4000c1e1900 */
[----:B------:R0:W1:Y:S01]  /*0f40*/  F2I.FTZ.U32.TRUNC.NTZ R7, R6 ;  /* 0x0000000600077305 */ /* 0x000062000021f000 */
[----:B------:R-:W-:-:S06]  /*0f50*/  @P0 VIADD R14, R14, 0x1 ;  /* 0x000000010e0e0836 */ /* 0x000fcc0000000000 */
[----:B------:R-:W-:Y:S02]  /*0f60*/  @!P1 IADD3 R14, PT, PT, -R14, RZ, RZ ;  /* 0x000000ff0e0e9210 */ /* 0x000fe40007ffe1ff */
[----:B------:R-:W-:Y:S01]  /*0f70*/  @!P2 LOP3.LUT R14, RZ, R12, RZ, 0x33, !PT ;  /* 0x0000000cff0ea212 */ /* 0x000fe200078e33ff */
[----:B----4-:R-:W-:Y:S02]  /*0f80*/  IMAD R17, R8, R17, R11 ;  /* 0x0000001108117224 */ /* 0x010fe400078e020b */
[----:B0-----:R-:W-:Y:S01]  /*0f90*/  HFMA2 R6, -RZ, RZ, 0, 0 ;  /* 0x00000000ff067431 */ /* 0x001fe200000001ff */
[----:B------:R-:W4:Y:S01]  /*0fa0*/  LDG.E R8, desc[UR14][R4.64+0x4] ;  /* 0x0000040e04087981 */ /* 0x000f22000c1e1900 */
[----:B------:R-:W-:Y:S02]  /*0fb0*/  IMAD.MOV R11, RZ, RZ, -R14 ;  /* 0x000000ffff0b7224 */ /* 0x000fe400078e0a0e */
[----:B-1----:R-:W-:Y:S02]  /*0fc0*/  IMAD.MOV R29, RZ, RZ, -R7 ;  /* 0x000000ffff1d7224 */ /* 0x002fe400078e0a07 */
[----:B------:R-:W-:-:S02]  /*0fd0*/  IMAD R12, R12, R11, R21 ;  /* 0x0000000b0c0c7224 */ /* 0x000fc400078e0215 */
[----:B------:R-:W-:Y:S01]  /*0fe0*/  IMAD R21, R29, R20, RZ ;  /* 0x000000141d157224 */ /* 0x000fe200078e02ff */
[----:B------:R-:W4:Y:S03]  /*0ff0*/  LDG.E R11, desc[UR14][R4.64+0x8] ;  /* 0x0000080e040b7981 */ /* 0x000f26000c1e1900 */
[----:B------:R-:W-:Y:S02]  /*1000*/  IMAD.HI.U32 R6, R7, R21, R6 ;  /* 0x0000001507067227 */ /* 0x000fe400078e0006 */
[----:B------:R0:W4:Y:S01]  /*1010*/  LDG.E R7, desc[UR14][R4.64+0xc] ;  /* 0x00000c0e04077981 */ /* 0x000122000c1e1900 */
[----:B------:R-:W-:Y:S02]  /*1020*/  IABS R24, R13 ;  /* 0x0000000d00187213 */ /* 0x000fe40000000000 */
[----:B------:R-:W-:-:S03]  /*1030*/  IABS R21, R12 ;  /* 0x0000000c00157213 */ /* 0x000fc60000000000 */
[----:B------:R-:W-:Y:S02]  /*1040*/  IMAD.MOV R24, RZ, RZ, -R24 ;  /* 0x000000ffff187224 */ /* 0x000fe400078e0a18 */
[----:B------:R-:W-:-:S04]  /*1050*/  IMAD.HI.U32 R6, R6, R21, RZ ;  /* 0x0000001506067227 */ /* 0x000fc800078e00ff */
[----:B------:R-:W-:-:S05]  /*1060*/  IMAD R21, R6, R24, R21 ;  /* 0x0000001806157224 */ /* 0x000fca00078e0215 */
[----:B------:R-:W-:-:S13]  /*1070*/  ISETP.GT.U32.AND P2, PT, R20, R21, PT ;  /* 0x000000151400720c */ /* 0x000fda0003f44070 */
[----:B------:R-:W-:-:S05]  /*1080*/  @!P2 IMAD.IADD R21, R21, 0x1, -R20 ;  /* 0x000000011515a824 */ /* 0x000fca00078e0a14 */
[----:B------:R-:W-:Y:S02]  /*1090*/  ISETP.GE.U32.AND P0, PT, R21, R20, PT ;  /* 0x000000141500720c */ /* 0x000fe40003f06070 */
[----:B------:R-:W-:Y:S01]  /*10a0*/  LOP3.LUT R20, R12, R13, RZ, 0x3c, !PT ;  /* 0x0000000d0c147212 */ /* 0x000fe200078e3cff */
[----:B------:R-:W-:Y:S01]  /*10b0*/  IMAD R17, R0, R27, R17 ;  /* 0x0000001b00117224 */ /* 0x000fe200078e0211 */
[----:B------:R-:W-:Y:S02]  /*10c0*/  @!P2 IADD3 R6, PT, PT, R6, 0x1, RZ ;  /* 0x000000010606a810 */ /* 0x000fe40007ffe0ff */
[----:B------:R-:W-:Y:S02]  /*10d0*/  ISETP.GE.AND P1, PT, R20, RZ, PT ;  /* 0x000000ff1400720c */ /* 0x000fe40003f26270 */
[----:B------:R-:W-:Y:S01]  /*10e0*/  ISETP.NE.AND P2, PT, R13, RZ, PT ;  /* 0x000000ff0d00720c */ /* 0x000fe20003f45270 */
[----:B------:R-:W-:-:S04]  /*10f0*/  UIADD3 UR9, UPT, UPT, UR9, 0x8, URZ ;  /* 0x0000000809097890 */ /* 0x000fc8000fffe0ff */
[----:B------:R-:W-:-:S04]  /*1100*/  @P0 VIADD R6, R6, 0x1 ;  /* 0x0000000106060836 */ /* 0x000fc80000000000 */
[----:B------:R-:W-:Y:S01]  /*1110*/  IMAD.MOV.U32 R0, RZ, RZ, R6 ;  /* 0x000000ffff007224 */ /* 0x000fe200078e0006 */
[----:B------:R-:W-:-:S04]  /*1120*/  UISETP.NE.AND UP1, UPT, UR9, URZ, UPT ;  /* 0x000000ff0900728c */ /* 0x000fc8000bf25270 */
[----:B------:R-:W-:Y:S02]  /*1130*/  @!P1 IADD3 R0, PT, PT, -R0, RZ, RZ ;  /* 0x000000ff00009210 */ /* 0x000fe40007ffe1ff */
[----:B------:R-:W-:Y:S02]  /*1140*/  @!P2 LOP3.LUT R0, RZ, R13, RZ, 0x33, !PT ;  /* 0x0000000dff00a212 */ /* 0x000fe400078e33ff */
[----:B------:R-:W-:Y:S02]  /*1150*/  IADD3 R2, P0, PT, R2, 0x20, RZ ;  /* 0x0000002002027810 */ /* 0x000fe40007f1e0ff */
[----:B------:R-:W-:Y:S01]  /*1160*/  IADD3 R6, P1, PT, R4, 0x20, RZ ;  /* 0x0000002004067810 */ /* 0x000fe20007f3e0ff */
[----:B0-----:R-:W-:Y:S02]  /*1170*/  IMAD.MOV R4, RZ, RZ, -R0 ;  /* 0x000000ffff047224 */ /* 0x001fe400078e0a00 */
[----:B------:R-:W-:Y:S02]  /*1180*/  IMAD.X R3, RZ, RZ, R3, P0 ;  /* 0x000000ffff037224 */ /* 0x000fe400000e0603 */
[----:B------:R-:W-:-:S02]  /*1190*/  IMAD R13, R13, R4, R12 ;  /* 0x000000040d0d7224 */ /* 0x000fc400078e020c */
[----:B--2---:R-:W-:-:S04]  /*11a0*/  IMAD R17, R16, R25, R17 ;  /* 0x0000001910117224 */ /* 0x004fc800078e0211 */
[----:B---3--:R-:W-:-:S04]  /*11b0*/  IMAD R17, R18, R23, R17 ;  /* 0x0000001712117224 */ /* 0x008fc800078e0211 */
[----:B------:R-:W-:-:S04]  /*11c0*/  IMAD R17, R19, R22, R17 ;  /* 0x0000001613117224 */ /* 0x000fc800078e0211 */
[----:B----4-:R-:W-:Y:S01]  /*11d0*/  IMAD R8, R15, R8, R17 ;  /* 0x000000080f087224 */ /* 0x010fe200078e0211 */
[----:B------:R-:W-:-:S03]  /*11e0*/  IADD3.X R17, PT, PT, RZ, R5, RZ, P1, !PT ;  /* 0x00000005ff117210 */ /* 0x000fc60000ffe4ff */
[----:B------:R-:W-:-:S04]  /*11f0*/  IMAD R11, R14, R11, R8 ;  /* 0x0000000b0e0b7224 */ /* 0x000fc800078e0208 */
[----:B------:R-:W-:Y:S01]  /*1200*/  IMAD R11, R0, R7, R11 ;  /* 0x00000007000b7224 */ /* 0x000fe200078e020b */
[----:B------:R-:W-:Y:S06]  /*1210*/  BRA.U UP1, `(.L_x_2) ;  /* 0xfffffff101047547 */ /* 0x000fec000b83ffff */
.L_x_1:
[----:B------:R-:W-:Y:S05]  /*1220*/  BRA.U !UP0, `(.L_x_3) ;  /* 0x0000000d08ac7547 */ /* 0x000fea000b800000 */
[----:B------:R-:W0:Y:S01]  /*1230*/  LDCU UR4, c[0x0][0x3a4] ;  /* 0x00007480ff0477ac */ /* 0x000e220008000800 */
[----:B------:R-:W-:Y:S02]  /*1240*/  UISETP.GE.U32.AND UP0, UPT, UR12, 0x4, UPT ;  /* 0x000000040c00788c */ /* 0x000fe4000bf06070 */
[----:B0-----:R-:W-:-:S04]  /*1250*/  ULOP3.LUT UR5, UR4, 0x3, URZ, 0xc0, !UPT ;  /* 0x0000000304057892 */ /* 0x001fc8000f8ec0ff */
[----:B------:R-:W-:-:S03]  /*1260*/  UISETP.NE.AND UP1, UPT, UR5, URZ, UPT ;  /* 0x000000ff0500728c */ /* 0x000fc6000bf25270 */
[----:B------:R-:W-:Y:S08]  /*1270*/  BRA.U !UP0, `(.L_x_4) ;  /* 0x0000000508fc7547 */ /* 0x000ff0000b800000 */
[----:B------:R-:W0:Y:S08]  /*1280*/  LDC.64 R2, c[0x0][0x3a8] ;  /* 0x0000ea00ff027b82 */ /* 0x000e300000000a00 */
[----:B------:R-:W1:Y:S01]  /*1290*/  LDC.64 R14, c[0x0][0x398] ;  /* 0x0000e600ff0e7b82 */ /* 0x000e620000000a00 */
[----:B0-----:R-:W-:-:S05]  /*12a0*/  IMAD.WIDE.U32 R20, R10, 0x4, R2 ;  /* 0x000000040a147825 */ /* 0x001fca00078e0002 */
[----:B------:R-:W2:Y:S04]  /*12b0*/  LDG.E R16, desc[UR14][R20.64] ;  /* 0x0000000e14107981 */ /* 0x000ea8000c1e1900 */
[----:B------:R-:W3:Y:S04]  /*12c0*/  LDG.E R12, desc[UR14][R20.64+0x4] ;  /* 0x0000040e140c7981 */ /* 0x000ee8000c1e1900 */
[----:B------:R-:W4:Y:S04]  /*12d0*/  LDG.E R4, desc[UR14][R20.64+0x8] ;  /* 0x0000080e14047981 */ /* 0x000f28000c1e1900 */
[----:B------:R0:W4:Y:S01]  /*12e0*/  LDG.E R0, desc[UR14][R20.64+0xc] ;  /* 0x00000c0e14007981 */ /* 0x000122000c1e1900 */
[----:B-1----:R-:W-:-:S05]  /*12f0*/  IMAD.WIDE.U32 R14, R10, 0x4, R14 ;  /* 0x000000040a0e7825 */ /* 0x002fca00078e000e */
[----:B------:R-:W4:Y:S04]  /*1300*/  LDG.E R8, desc[UR14][R14.64] ;  /* 0x0000000e0e087981 */ /* 0x000f28000c1e1900 */
[----:B------:R-:W4:Y:S04]  /*1310*/  LDG.E R6, desc[UR14][R14.64+0x4] ;  /* 0x0000040e0e067981 */ /* 0x000f28000c1e1900 */
[----:B------:R-:W4:Y:S04]  /*1320*/  LDG.E R5, desc[UR14][R14.64+0x8] ;  /* 0x0000080e0e057981 */ /* 0x000f28000c1e1900 */
[----:B------:R1:W4:Y:S01]  /*1330*/  LDG.E R7, desc[UR14][R14.64+0xc] ;  /* 0x00000c0e0e077981 */ /* 0x000322000c1e1900 */
[----:B--2---:R-:W-:-:S04]  /*1340*/  IABS R18, R16 ;  /* 0x0000001000127213 */ /* 0x004fc80000000000 */
[----:B------:R-:W2:Y:S08]  /*1350*/  I2F.RP R17, R18 ;  /* 0x0000001200117306 */ /* 0x000eb00000209400 */
[----:B--2---:R-:W2:Y:S02]  /*1360*/  MUFU.RCP R17, R17 ;  /* 0x0000001100117308 */ /* 0x004ea40000001000 */
[----:B--2---:R-:W-:-:S06]  /*1370*/  VIADD R2, R17, 0xffffffe ;  /* 0x0ffffffe11027836 */ /* 0x004fcc0000000000 */
[----:B------:R2:W1:Y:S01]  /*1380*/  F2I.FTZ.U32.TRUNC.NTZ R3, R2 ;  /* 0x0000000200037305 */ /* 0x000462000021f000 */
[----:B-----5:R-:W-:Y:S02]  /*1390*/  IABS R17, R13 ;  /* 0x0000000d00117213 */ /* 0x020fe40000000000 */
[----:B0-----:R-:W-:Y:S02]  /*13a0*/  IABS R20, R16 ;  /* 0x0000001000147213 */ /* 0x001fe40000000000 */
[----:B--2---:R-:W-:Y:S01]  /*13b0*/  MOV R2, RZ ;  /* 0x000000ff00027202 */ /* 0x004fe20000000f00 */
[----:B-1----:R-:W-:-:S04]  /*13c0*/  IMAD.MOV R19, RZ, RZ, -R3 ;  /* 0x000000ffff137224 */ /* 0x002fc800078e0a03 */
[----:B------:R-:W-:-:S04]  /*13d0*/  IMAD R19, R19, R18, RZ ;  /* 0x0000001213137224 */ /* 0x000fc800078e02ff */
[----:B------:R-:W-:-:S04]  /*13e0*/  IMAD.HI.U32 R2, R3, R19, R2 ;  /* 0x0000001303027227 */ /* 0x000fc800078e0002 */
[----:B------:R-:W-:Y:S01]  /*13f0*/  IMAD.MOV.U32 R3, RZ, RZ, R17 ;  /* 0x000000ffff037224 */ /* 0x000fe200078e0011 */
[----:B---3--:R-:W-:Y:S01]  /*1400*/  IABS R17, R12 ;  /* 0x0000000c00117213 */ /* 0x008fe20000000000 */
[----:B------:R-:W-:Y:S02]  /*1410*/  IMAD.MOV R19, RZ, RZ, -R20 ;  /* 0x000000ffff137224 */ /* 0x000fe400078e0a14 */
[----:B------:R-:W-:Y:S01]  /*1420*/  IMAD.HI.U32 R14, R2, R3, RZ ;  /* 0x00000003020e7227 */ /* 0x000fe200078e00ff */
[----:B------:R-:W0:Y:S03]  /*1430*/  I2F.RP R15, R17 ;  /* 0x00000011000f7306 */ /* 0x000e260000209400 */
[----:B------:R-:W-:-:S05]  /*1440*/  IMAD R3, R14, R19, R3 ;  /* 0x000000130e037224 */ /* 0x000fca00078e0203 */
[----:B------:R-:W-:Y:S01]  /*1450*/  ISETP.GT.U32.AND P2, PT, R18, R3, PT ;  /* 0x000000031200720c */ /* 0x000fe20003f44070 */
[----:B0-----:R-:W0:Y:S01]  /*1460*/  MUFU.RCP R15, R15 ;  /* 0x0000000f000f7308 */ /* 0x001e220000001000 */
[----:B------:R-:W-:-:S11]  /*1470*/  LOP3.LUT R2, R13, R16, RZ, 0x3c, !PT ;  /* 0x000000100d027212 */ /* 0x000fd600078e3cff */
[----:B------:R-:W-:-:S04]  /*1480*/  @!P2 IADD3 R3, PT, PT, R3, -R18, RZ ;  /* 0x800000120303a210 */ /* 0x000fc80007ffe0ff */
        /* <DEDUP_REMOVED lines=18> */
[----:B----4-:R-:W-:Y:S01]  /*15b0*/  IABS R13, R4 ;  /* 0x00000004000d7213 */ /* 0x010fe20000000000 */
[----:B------:R-:W-:-:S02]  /*15c0*/  IMAD.MOV R18, RZ, RZ, -R16 ;  /* 0x000000ffff127224 */ /* 0x000fc400078e0a10 */
        /* <DEDUP_REMOVED lines=17> */
[----:B0-----:R-:W-:Y:S01]  /*16e0*/  IADD3 R18, PT, PT, RZ, -R3, RZ ;  /* 0x80000003ff127210 */ /* 0x001fe20007ffe0ff */
[----:B------:R-:W-:Y:S02]  /*16f0*/  IMAD.MOV.U32 R2, RZ, RZ, RZ ;  /* 0x000000ffff027224 */ /* 0x000fe400078e00ff */
[----:B------:R-:W-:Y:S02]  /*1700*/  IMAD R19, R12, R16, R19 ;  /* 0x000000100c137224 */ /* 0x000fe400078e0213 */
[----:B------:R-:W-:-:S03]  /*1710*/  IMAD R17, R18, R13, RZ ;  /* 0x0000000d12117224 */ /* 0x000fc600078e02ff */
[----:B------:R-:W-:Y:S01]  /*1720*/  IABS R12, R19 ;  /* 0x00000013000c7213 */ /* 0x000fe20000000000 */
[----:B------:R-:W-:Y:S01]  /*1730*/  IMAD.HI.U32 R2, R3, R17, R2 ;  /* 0x0000001103027227 */ /* 0x000fe200078e0002 */
[----:B------:R-:W-:Y:S02]  /*1740*/  IABS R17, R0 ;  /* 0x0000000000117213 */ /* 0x000fe40000000000 */
[----:B------:R-:W-:Y:S01]  /*1750*/  IABS R16, R4 ;  /* 0x0000000400107213 */ /* 0x000fe20000000000 */
[----:B------:R-:W-:Y:S02]  /*1760*/  IMAD.MOV.U32 R3, RZ, RZ, R12 ;  /* 0x000000ffff037224 */ /* 0x000fe400078e000c */
[----:B------:R-:W-:Y:S01]  /*1770*/  IMAD.MOV.U32 R12, RZ, RZ, R17 ;  /* 0x000000ffff0c7224 */ /* 0x000fe200078e0011 */
[----:B------:R-:W-:Y:S01]  /*1780*/  IADD3 R18, PT, PT, RZ, -R16, RZ ;  /* 0x80000010ff127210 */ /* 0x000fe20007ffe0ff */
        /* <DEDUP_REMOVED lines=11> */
[----:B0-----:R-:W-:-:S04]  /*1840*/  VIADD R2, R17, 0xffffffe ;  /* 0x0ffffffe11027836 */ /* 0x001fc80000000000 */
[----:B------:R0:W1:Y:S02]  /*1850*/  F2I.FTZ.U32.TRUNC.NTZ R3, R2 ;  /* 0x0000000200037305 */ /* 0x000064000021f000 */
[----:B------:R-:W-:-:S06]  /*1860*/  @P0 IADD3 R16, PT, PT, R16, 0x1, RZ ;  /* 0x0000000110100810 */ /* 0x000fcc0007ffe0ff */
[----:B------:R-:W-:Y:S01]  /*1870*/  @!P1 IMAD.MOV R16, RZ, RZ, -R16 ;  /* 0x000000ffff109224 */ /* 0x000fe200078e0a10 */
[----:B------:R-:W-:Y:S01]  /*1880*/  @!P2 LOP3.LUT R16, RZ, R4, RZ, 0x33, !PT ;  /* 0x00000004ff10a212 */ /* 0x000fe200078e33ff */
[----:B0-----:R-:W-:-:S04]  /*1890*/  HFMA2 R2, -RZ, RZ, 0, 0 ;  /* 0x00000000ff027431 */ /* 0x001fc800000001ff */
[----:B------:R-:W-:Y:S01]  /*18a0*/  IMAD.MOV R13, RZ, RZ, -R16 ;  /* 0x000000ffff0d7224 */ /* 0x000fe200078e0a10 */
[----:B-1----:R-:W-:-:S03]  /*18b0*/  IADD3 R17, PT, PT, RZ, -R3, RZ ;  /* 0x80000003ff117210 */ /* 0x002fc60007ffe0ff */
[----:B------:R-:W-:Y:S01]  /*18c0*/  IMAD R13, R4, R13, R19 ;  /* 0x0000000d040d7224 */ /* 0x000fe200078e0213 */
[----:B------:R-:W-:Y:S01]  /*18d0*/  IABS R18, R0 ;  /* 0x0000000000127213 */ /* 0x000fe20000000000 */
[----:B------:R-:W-:-:S03]  /*18e0*/  IMAD R17, R17, R12, RZ ;  /* 0x0000000c11117224 */ /* 0x000fc600078e02ff */
[----:B------:R-:W-:Y:S01]  /*18f0*/  IABS R4, R13 ;  /* 0x0000000d00047213 */ /* 0x000fe20000000000 */
[----:B------:R-:W-:-:S03]  /*1900*/  IMAD.HI.U32 R2, R3, R17, R2 ;  /* 0x0000001103027227 */ /* 0x000fc600078e0002 */
[----:B------:R-:W-:Y:S01]  /*1910*/  MOV R3, R4 ;  /* 0x0000000400037202 */ /* 0x000fe20000000f00 */
[----:B------:R-:W-:-:S04]  /*1920*/  IMAD.MOV R18, RZ, RZ, -R18 ;  /* 0x000000ffff127224 */ /* 0x000fc800078e0a12 */
[----:B------:R-:W-:-:S04]  /*1930*/  IMAD.HI.U32 R2, R2, R3, RZ ;  /* 0x0000000302027227 */ /* 0x000fc800078e00ff */
[----:B------:R-:W-:-:S04]  /*1940*/  IMAD.MOV.U32 R4, RZ, RZ, R18 ;  /* 0x000000ffff047224 */ /* 0x000fc800078e0012 */
[----:B------:R-:W-:-:S05]  /*1950*/  IMAD R3, R2, R4, R3 ;  /* 0x0000000402037224 */ /* 0x000fca00078e0203 */
[----:B------:R-:W-:-:S13]  /*1960*/  ISETP.GT.U32.AND P2, PT, R12, R3, PT ;  /* 0x000000030c00720c */ /* 0x000fda0003f44070 */
[----:B------:R-:W-:-:S04]  /*1970*/  @!P2 IADD3 R3, PT, PT, R3, -R12, RZ ;  /* 0x8000000c0303a210 */ /* 0x000fc80007ffe0ff */
[----:B------:R-:W-:Y:S02]  /*1980*/  ISETP.GE.U32.AND P0, PT, R3, R12, PT ;  /* 0x0000000c0300720c */ /* 0x000fe40003f06070 */
[----:B------:R-:W-:Y:S01]  /*1990*/  LOP3.LUT R3, R13, R0, RZ, 0x3c, !PT ;  /* 0x000000000d037212 */ /* 0x000fe200078e3cff */
[----:B------:R-:W-:Y:S01]  /*19a0*/  @!P2 VIADD R2, R2, 0x1 ;  /* 0x000000010202a836 */ /* 0x000fe20000000000 */
[----:B------:R-:W-:Y:S02]  /*19b0*/  ISETP.NE.AND P2, PT, R0, RZ, PT ;  /* 0x000000ff0000720c */ /* 0x000fe40003f45270 */
[----:B------:R-:W-:Y:S01]  /*19c0*/  ISETP.GE.AND P1, PT, R3, RZ, PT ;  /* 0x000000ff0300720c */ /* 0x000fe20003f26270 */
[----:B------:R-:W-:-:S06]  /*19d0*/  IMAD R8, R14, R8, R11 ;  /* 0x000000080e087224 */ /* 0x000fcc00078e020b */
[----:B------:R-:W-:Y:S01]  /*19e0*/  @P0 IADD3 R2, PT, PT, R2, 0x1, RZ ;  /* 0x0000000102020810 */ /* 0x000fe20007ffe0ff */
[----:B------:R-:W-:-:S05]  /*19f0*/  IMAD R6, R15, R6, R8 ;  /* 0x000000060f067224 */ /* 0x000fca00078e0208 */
[----:B------:R-:W-:Y:S01]  /*1a00*/  @!P1 IMAD.MOV R2, RZ, RZ, -R2 ;  /* 0x000000ffff029224 */ /* 0x000fe200078e0a02 */
[----:B------:R-:W-:Y:S01]  /*1a10*/  @!P2 LOP3.LUT R2, RZ, R0, RZ, 0x33, !PT ;  /* 0x00000000ff02a212 */ /* 0x000fe200078e33ff */
[----:B------:R-:W-:-:S03]  /*1a20*/  IMAD R5, R16, R5, R6 ;  /* 0x0000000510057224 */ /* 0x000fc600078e0206 */
[----:B------:R-:W-:Y:S01]  /*1a30*/  IADD3 R3, PT, PT, -R2, RZ, RZ ;  /* 0x000000ff02037210 */ /* 0x000fe20007ffe1ff */
[----:B------:R-:W-:Y:S02]  /*1a40*/  VIADD R10, R10, 0x4 ;  /* 0x000000040a0a7836 */ /* 0x000fe40000000000 */
[----:B------:R-:W-:Y:S02]  /*1a50*/  IMAD R11, R2, R7, R5 ;  /* 0x00000007020b7224 */ /* 0x000fe400078e0205 */
[----:B------:R-:W-:-:S07]  /*1a60*/  IMAD R13, R0, R3, R13 ;  /* 0x00000003000d7224 */ /* 0x000fce00078e020d */
.L_x_4:
[----:B------:R-:W-:Y:S05]  /*1a70*/  BRA.U !UP1, `(.L_x_3) ;  /* 0x0000000509987547 */ /* 0x000fea000b800000 */
[----:B------:R-:W-:Y:S02]  /*1a80*/  UISETP.NE.AND UP0, UPT, UR5, 0x1, UPT ;  /* 0x000000010500788c */ /* 0x000fe4000bf05270 */
[----:B------:R-:W-:-:S04]  /*1a90*/  ULOP3.LUT UR4, UR4, 0x1, URZ, 0xc0, !UPT ;  /* 0x0000000104047892 */ /* 0x000fc8000f8ec0ff */
[----:B------:R-:W-:-:S03]  /*1aa0*/  UISETP.NE.U32.AND UP1, UPT, UR4, 0x1, UPT ;  /* 0x000000010400788c */ /* 0x000fc6000bf25070 */
[----:B------:R-:W-:Y:S08]  /*1ab0*/  BRA.U !UP0, `(.L_x_5) ;  /* 0x0000000508087547 */ /* 0x000ff0000b800000 */
[----:B------:R-:W0:Y:S08]  /*1ac0*/  LDC.64 R2, c[0x0][0x3a8] ;  /* 0x0000ea00ff027b82 */ /* 0x000e300000000a00 */
[----:B------:R-:W1:Y:S01]  /*1ad0*/  LDC.64 R14, c[0x0][0x398] ;  /* 0x0000e600ff0e7b82 */ /* 0x000e620000000a00 */
[----:B0-----:R-:W-:-:S05]  /*1ae0*/  IMAD.WIDE.U32 R16, R10, 0x4, R2 ;  /* 0x000000040a107825 */ /* 0x001fca00078e0002 */
[----:B------:R-:W2:Y:S04]  /*1af0*/  LDG.E R0, desc[UR14][R16.64] ;  /* 0x0000000e10007981 */ /* 0x000ea8000c1e1900 */
[----:B------:R-:W3:Y:S01]  /*1b00*/  LDG.E R2, desc[UR14][R16.64+0x4] ;  /* 0x0000040e10027981 */ /* 0x000ee2000c1e1900 */
[----:B-1----:R-:W-:-:S05]  /*1b10*/  IMAD.WIDE.U32 R14, R10, 0x4, R14 ;  /* 0x000000040a0e7825 */ /* 0x002fca00078e000e */
[----:B------:R-:W4:Y:S04]  /*1b20*/  LDG.E R4, desc[UR14][R14.64] ;  /* 0x0000000e0e047981 */ /* 0x000f28000c1e1900 */
[----:B------:R0:W4:Y:S01]  /*1b30*/  LDG.E R3, desc[UR14][R14.64+0x4] ;  /* 0x0000040e0e037981 */ /* 0x000122000c1e1900 */
[----:B------:R-:W-:Y:S01]  /*1b40*/  VIADD R10, R10, 0x2 ;  /* 0x000000020a0a7836 */ /* 0x000fe20000000000 */
[----:B0----5:R-:W-:Y:S02]  /*1b50*/  IABS R14, R13 ;  /* 0x0000000d000e7213 */ /* 0x021fe40000000000 */
[-C--:B--2---:R-:W-:Y:S02]  /*1b60*/  IABS R8, R0.reuse ;  /* 0x0000000000087213 */ /* 0x084fe40000000000 */
[----:B------:R-:W-:-:S02]  /*1b70*/  IABS R12, R0 ;  /* 0x00000000000c7213 */ /* 0x000fc40000000000 */
[----:B------:R-:W0:Y:S03]  /*1b80*/  I2F.RP R5, R8 ;  /* 0x0000000800057306 */ /* 0x000e260000209400 */
[----:B------:R-:W-:-:S05]  /*1b90*/  IMAD.MOV R15, RZ, RZ, -R12 ;  /* 0x000000ffff0f7224 */ /* 0x000fca00078e0a0c */
[----:B0-----:R-:W0:Y:S02]  /*1ba0*/  MUFU.RCP R5, R5 ;  /* 0x0000000500057308 */ /* 0x001e240000001000 */
[----:B0-----:R-:W-:Y:S02]  /*1bb0*/  IADD3 R6, PT, PT, R5, 0xffffffe, RZ ;  /* 0x0ffffffe05067810 */ /* 0x001fe40007ffe0ff */
[----:B---3--:R-:W-:-:S04]  /*1bc0*/  IABS R5, R2 ;  /* 0x0000000200057213 */ /* 0x008fc80000000000 */
[----:B------:R0:W1:Y:S08]  /*1bd0*/  F2I.FTZ.U32.TRUNC.NTZ R7, R6 ;  /* 0x0000000600077305 */ /* 0x000070000021f000 */
[----:B------:R-:W2:Y:S01]  /*1be0*/  I2F.RP R12, R5 ;  /* 0x00000005000c7306 */ /* 0x000ea20000209400 */
[----:B0-----:R-:W-:Y:S02]  /*1bf0*/  HFMA2 R6, -RZ, RZ, 0, 0 ;  /* 0x00000000ff067431 */ /* 0x001fe400000001ff */
[----:B-1----:R-:W-:-:S04]  /*1c00*/  IMAD.MOV R17, RZ, RZ, -R7 ;  /* 0x000000ffff117224 */ /* 0x002fc800078e0a07 */
[----:B------:R-:W-:-:S04]  /*1c10*/  IMAD R17, R17, R8, RZ ;  /* 0x0000000811117224 */ /* 0x000fc800078e02ff */
[----:B------:R-:W-:Y:S01]  /*1c20*/  IMAD.HI.U32 R7, R7, R17, R6 ;  /* 0x0000001107077227 */ /* 0x000fe200078e0006 */
[----:B--2---:R-:W0:Y:S05]  /*1c30*/  MUFU.RCP R12, R12 ;  /* 0x0000000c000c7308 */ /* 0x004e2a0000001000 */
[----:B------:R-:W-:-:S04]  /*1c40*/  IMAD.HI.U32 R6, R7, R14, RZ ;  /* 0x0000000e07067227 */ /* 0x000fc800078e00ff */
[----:B------:R-:W-:-:S05]  /*1c50*/  IMAD R7, R6, R15, R14 ;  /* 0x0000000f06077224 */ /* 0x000fca00078e020e */
[----:B------:R-:W-:-:S13]  /*1c60*/  ISETP.GT.U32.AND P2, PT, R8, R7, PT ;  /* 0x000000070800720c */ /* 0x000fda0003f44070 */
[-C--:B------:R-:W-:Y:S02]  /*1c70*/  @!P2 IADD3 R7, PT, PT, R7, -R8.reuse, RZ ;  /* 0x800000080707a210 */ /* 0x080fe40007ffe0ff */
[----:B------:R-:W-:Y:S02]  /*1c80*/  @!P2 IADD3 R6, PT, PT, R6, 0x1, RZ ;  /* 0x000000010606a810 */ /* 0x000fe40007ffe0ff */
[----:B------:R-:W-:Y:S02]  /*1c90*/  ISETP.GE.U32.AND P0, PT, R7, R8, PT ;  /* 0x000000080700720c */ /* 0x000fe40003f06070 */
[----:B------:R-:W-:Y:S02]  /*1ca0*/  LOP3.LUT R7, R13, R0, RZ, 0x3c, !PT ;  /* 0x000000000d077212 */ /* 0x000fe400078e3cff */
[----:B------:R-:W-:Y:S02]  /*1cb0*/  ISETP.NE.AND P2, PT, R0, RZ, PT ;  /* 0x000000ff0000720c */ /* 0x000fe40003f45270 */
[----:B------:R-:W-:Y:S01]  /*1cc0*/  ISETP.GE.AND P1, PT, R7, RZ, PT ;  /* 0x000000ff0700720c */ /* 0x000fe20003f26270 */
[----:B0-----:R-:W-:-:S06]  /*1cd0*/  VIADD R7, R12, 0xffffffe ;  /* 0x0ffffffe0c077836 */ /* 0x001fcc0000000000 */
[----:B------:R-:W-:Y:S01]  /*1ce0*/  @P0 VIADD R6, R6, 0x1 ;  /* 0x0000000106060836 */ /* 0x000fe20000000000 */
[----:B------:R-:W0:Y:S04]  /*1cf0*/  F2I.FTZ.U32.TRUNC.NTZ R7, R7 ;  /* 0x0000000700077305 */ /* 0x000e28000021f000 */
[----:B------:R-:W-:-:S05]  /*1d00*/  MOV R8, R6 ;  /* 0x0000000600087202 */ /* 0x000fca0000000f00 */
[----:B------:R-:W-:Y:S01]  /*1d10*/  @!P1 IMAD.MOV R8, RZ, RZ, -R8 ;  /* 0x000000ffff089224 */ /* 0x000fe200078e0a08 */
[----:B------:R-:W-:-:S05]  /*1d20*/  @!P2 LOP3.LUT R8, RZ, R0, RZ, 0x33, !PT ;  /* 0x00000000ff08a212 */ /* 0x000fca00078e33ff */
[----:B------:R-:W-:Y:S01]  /*1d30*/  IMAD.MOV R6, RZ, RZ, -R8 ;  /* 0x000000ffff067224 */ /* 0x000fe200078e0a08 */
[----:B0-----:R-:W-:Y:S01]  /*1d40*/  IADD3 R12, PT, PT, RZ, -R7, RZ ;  /* 0x80000007ff0c7210 */ /* 0x001fe20007ffe0ff */
[----:B----4-:R-:W-:Y:S02]  /*1d50*/  IMAD R4, R8, R4, R11 ;  /* 0x0000000408047224 */ /* 0x010fe400078e020b */
[----:B------:R-:W-:Y:S02]  /*1d60*/  IMAD R15, R0, R6, R13 ;  /* 0x00000006000f7224 */ /* 0x000fe400078e020d */
[----:B------:R-:W-:Y:S02]  /*1d70*/  HFMA2 R6, -RZ, RZ, 0, 0 ;  /* 0x00000000ff067431 */ /* 0x000fe400000001ff */
[----:B------:R-:W-:Y:S01]  /*1d80*/  IMAD R13, R12, R5, RZ ;  /* 0x000000050c0d7224 */ /* 0x000fe200078e02ff */
[----:B------:R-:W-:Y:S02]  /*1d90*/  IABS R12, R2 ;  /* 0x00000002000c7213 */ /* 0x000fe40000000000 */
[----:B------:R-:W-:-:S03]  /*1da0*/  IABS R0, R15 ;  /* 0x0000000f00007213 */ /* 0x000fc60000000000 */
[----:B------:R-:W-:Y:S02]  /*1db0*/  IMAD.MOV R12, RZ, RZ, -R12 ;  /* 0x000000ffff0c7224 */ /* 0x000fe400078e0a0c */
[----:B------:R-:W-:Y:S01]  /*1dc0*/  IMAD.HI.U32 R6, R7, R13, R6 ;  /* 0x0000000d07067227 */ /* 0x000fe200078e0006 */
[----:B------:R-:W-:-:S03]  /*1dd0*/  MOV R7, R0 ;  /* 0x0000000000077202 */ /* 0x000fc60000000f00 */
[----:B------:R-:W-:Y:S02]  /*1de0*/  IMAD.MOV.U32 R0, RZ, RZ, R12 ;  /* 0x000000ffff007224 */ /* 0x000fe400078e000c */
[----:B------:R-:W-:-:S04]  /*1df0*/  IMAD.HI.U32 R6, R6, R7, RZ ;  /* 0x0000000706067227 */ /* 0x000fc800078e00ff */
[----:B------:R-:W-:-:S05]  /*1e00*/  IMAD R0, R6, R0, R7 ;  /* 0x0000000006007224 */ /* 0x000fca00078e0207 */
[----:B------:R-:W-:-:S13]  /*1e10*/  ISETP.GT.U32.AND P2, PT, R5, R0, PT ;  /* 0x000000000500720c */ /* 0x000fda0003f44070 */
[-C--:B------:R-:W-:Y:S01]  /*1e20*/  @!P2 IADD3 R0, PT, PT, R0, -R5.reuse, RZ ;  /* 0x800000050000a210 */ /* 0x080fe20007ffe0ff */
[----:B------:R-:W-:Y:S01]  /*1e30*/  @!P2 VIADD R6, R6, 0x1 ;  /* 0x000000010606a836 */ /* 0x000fe20000000000 */
[----:B------:R-:W-:Y:S02]  /*1e40*/  ISETP.NE.AND P2, PT, R2, RZ, PT ;  /* 0x000000ff0200720c */ /* 0x000fe40003f45270 */
[----:B------:R-:W-:Y:S02]  /*1e50*/  ISETP.GE.U32.AND P0, PT, R0, R5, PT ;  /* 0x000000050000720c */ /* 0x000fe40003f06070 */
[----:B------:R-:W-:-:S04]  /*1e60*/  LOP3.LUT R0, R15, R2, RZ, 0x3c, !PT ;  /* 0x000000020f007212 */ /* 0x000fc800078e3cff */
[----:B------:R-:W-:-:S07]  /*1e70*/  ISETP.GE.AND P1, PT, R0, RZ, PT ;  /* 0x000000ff0000720c */ /* 0x000fce0003f26270 */
[----:B------:R-:W-:-:S06]  /*1e80*/  @P0 IADD3 R6, PT, PT, R6, 0x1, RZ ;  /* 0x0000000106060810 */ /* 0x000fcc0007ffe0ff */
[----:B------:R-:W-:Y:S01]  /*1e90*/  @!P1 IMAD.MOV R6, RZ, RZ, -R6 ;  /* 0x000000ffff069224 */ /* 0x000fe200078e0a06 */
[----:B------:R-:W-:-:S04]  /*1ea0*/  @!P2 LOP3.LUT R6, RZ, R2, RZ, 0x33, !PT ;  /* 0x00000002ff06a212 */ /* 0x000fc800078e33ff */
[C---:B------:R-:W-:Y:S01]  /*1eb0*/  IADD3 R13, PT, PT, -R6.reuse, RZ, RZ ;  /* 0x000000ff060d7210 */ /* 0x040fe20007ffe1ff */
[----:B------:R-:W-:-:S04]  /*1ec0*/  IMAD R11, R6, R3, R4 ;  /* 0x00000003060b7224 */ /* 0x000fc800078e0204 */
[----:B------:R-:W-:-:S07]  /*1ed0*/  IMAD R13, R2, R13, R15 ;  /* 0x0000000d020d7224 */ /* 0x000fce00078e020f */
.L_x_5:
[----:B------:R-:W-:Y:S05]  /*1ee0*/  BRA.U UP1, `(.L_x_3) ;  /* 0x00000001017c7547 */ /* 0x000fea000b800000 */
[----:B------:R-:W0:Y:S08]  /*1ef0*/  LDC.64 R2, c[0x0][0x3a8] ;  /* 0x0000ea00ff027b82 */ /* 0x000e300000000a00 */
[----:B------:R-:W1:Y:S01]  /*1f00*/  LDC.64 R4, c[0x0][0x398] ;  /* 0x0000e600ff047b82 */ /* 0x000e620000000a00 */
[----:B0-----:R-:W-:-:S05]  /*1f10*/  IMAD.WIDE.U32 R2, R10, 0x4, R2 ;  /* 0x000000040a027825 */ /* 0x001fca00078e0002 */
[----:B------:R-:W2:Y:S01]  /*1f20*/  LDG.E R0, desc[UR14][R2.64] ;  /* 0x0000000e02007981 */ /* 0x000ea2000c1e1900 */
[----:B-1----:R-:W-:-:S06]  /*1f30*/  IMAD.WIDE.U32 R4, R10, 0x4, R4 ;  /* 0x000000040a047825 */ /* 0x002fcc00078e0004 */
[----:B------:R0:W3:Y:S01]  /*1f40*/  LDG.E R4, desc[UR14][R4.64] ;  /* 0x0000000e04047981 */ /* 0x0000e2000c1e1900 */
[-C--:B--2---:R-:W-:Y:S02]  /*1f50*/  IABS R15, R0.reuse ;  /* 0x00000000000f7213 */ /* 0x084fe40000000000 */
[----:B0-----:R-:W-:Y:S02]  /*1f60*/  IABS R5, R0 ;  /* 0x0000000000057213 */ /* 0x001fe40000000000 */
[----:B------:R-:W0:Y:S08]  /*1f70*/  I2F.RP R8, R15 ;  /* 0x0000000f00087306 */ /* 0x000e300000209400 */
[----:B0-----:R-:W0:Y:S02]  /*1f80*/  MUFU.RCP R8, R8 ;  /* 0x0000000800087308 */ /* 0x001e240000001000 */
[----:B0-----:R-:W-:-:S06]  /*1f90*/  IADD3 R6, PT, PT, R8, 0xffffffe, RZ ;  /* 0x0ffffffe08067810 */ /* 0x001fcc0007ffe0ff */
[----:B------:R0:W1:Y:S02]  /*1fa0*/  F2I.FTZ.U32.TRUNC.NTZ R7, R6 ;  /* 0x0000000600077305 */ /* 0x000064000021f000 */
[----:B0-----:R-:W-:Y:S02]  /*1fb0*/  HFMA2 R6, -RZ, RZ, 0, 0 ;  /* 0x00000000ff067431 */ /* 0x001fe400000001ff */
[----:B-1----:R-:W-:-:S04]  /*1fc0*/  IMAD.MOV R2, RZ, RZ, -R7 ;  /* 0x000000ffff027224 */ /* 0x002fc800078e0a07 */
[----:B------:R-:W-:Y:S01]  /*1fd0*/  IMAD R3, R2, R15, RZ ;  /* 0x0000000f02037224 */ /* 0x000fe200078e02ff */
[----:B-----5:R-:W-:Y:S02]  /*1fe0*/  IABS R2, R13 ;  /* 0x0000000d00027213 */ /* 0x020fe40000000000 */
[----:B------:R-:W-:Y:S01]  /*1ff0*/  LOP3.LUT R13, R13, R0, RZ, 0x3c, !PT ;  /* 0x000000000d0d7212 */ /* 0x000fe200078e3cff */
[----:B------:R-:W-:-:S03]  /*2000*/  IMAD.HI.U32 R7, R7, R3, R6 ;  /* 0x0000000307077227 */ /* 0x000fc600078e0006 */
[----:B------:R-:W-:Y:S01]  /*2010*/  ISETP.GE.AND P1, PT, R13, RZ, PT ;  /* 0x000000ff0d00720c */ /* 0x000fe20003f26270 */
[----:B------:R-:W-:Y:S02]  /*2020*/  IMAD.MOV R3, RZ, RZ, -R5 ;  /* 0x000000ffff037224 */ /* 0x000fe400078e0a05 */
[----:B------:R-:W-:-:S04]  /*2030*/  IMAD.HI.U32 R7, R7, R2, RZ ;  /* 0x0000000207077227 */ /* 0x000fc800078e00ff */
[----:B------:R-:W-:-:S05]  /*2040*/  IMAD R2, R7, R3, R2 ;  /* 0x0000000307027224 */ /* 0x000fca00078e0202 */
[----:B------:R-:W-:-:S13]  /*2050*/  ISETP.GT.U32.AND P2, PT, R15, R2, PT ;  /* 0x000000020f00720c */ /* 0x000fda0003f44070 */
[-C--:B------:R-:W-:Y:S01]  /*2060*/  @!P2 IADD3 R2, PT, PT, R2, -R15.reuse, RZ ;  /* 0x8000000f0202a210 */ /* 0x080fe20007ffe0ff */
[----:B------:R-:W-:Y:S01]  /*2070*/  @!P2 VIADD R7, R7, 0x1 ;  /* 0x000000010707a836 */ /* 0x000fe20000000000 */
[----:B------:R-:W-:Y:S02]  /*2080*/  ISETP.NE.AND P2, PT, R0, RZ, PT ;  /* 0x000000ff0000720c */ /* 0x000fe40003f45270 */
[----:B------:R-:W-:-:S13]  /*2090*/  ISETP.GE.U32.AND P0, PT, R2, R15, PT ;  /* 0x0000000f0200720c */ /* 0x000fda0003f06070 */
[----:B------:R-:W-:-:S05]  /*20a0*/  @P0 IADD3 R7, PT, PT, R7, 0x1, RZ ;  /* 0x0000000107070810 */ /* 0x000fca0007ffe0ff */
[----:B------:R-:W-:Y:S01]  /*20b0*/  @!P1 IMAD.MOV R7, RZ, RZ, -R7 ;  /* 0x000000ffff079224 */ /* 0x000fe200078e0a07 */
[----:B------:R-:W-:-:S05]  /*20c0*/  @!P2 LOP3.LUT R7, RZ, R0, RZ, 0x33, !PT ;  /* 0x00000000ff07a212 */ /* 0x000fca00078e33ff */
[----:B---3--:R-:W-:-:S07]  /*20d0*/  IMAD R11, R7, R4, R11 ;  /* 0x00000004070b7224 */ /* 0x008fce00078e020b */
.L_x_3:
[----:B------:R-:W-:Y:S02]  /*20e0*/  SHF.R.S32.HI R3, RZ, 0x1f, R11 ;  /* 0x0000001fff037819 */ /* 0x000fe4000001140b */
[----:B------:R-:W-:-:S07]  /*20f0*/  MOV R2, R11 ;  /* 0x0000000b00027202 */ /* 0x000fce0000000f00 */
.L_x_0:
[----:B------:R-:W0:Y:S01]  /*2100*/  LDC.64 R4, c[0x0][0x380] ;  /* 0x0000e000ff047b82 */ /* 0x000e220000000a00 */
[----:B------:R-:W1:Y:S01]  /*2110*/  LDCU.64 UR4, c[0x0][0x390] ;  /* 0x00007200ff0477ac */ /* 0x000e620008000a00 */
[----:B0-----:R-:W-:-:S06]  /*2120*/  IMAD.WIDE R4, R9, 0x4, R4 ;  /* 0x0000000409047825 */ /* 0x001fcc00078e0204 */
[----:B------:R-:W2:Y:S01]  /*2130*/  LDG.E R5, desc[UR14][R4.64] ;  /* 0x0000000e04057981 */ /* 0x000ea2000c1e1900 */
[----:B-1----:R-:W-:-:S04]  /*2140*/  LEA R6, P0, R2, UR4, 0x2 ;  /* 0x0000000402067c11 */ /* 0x002fc8000f8010ff */
[----:B------:R-:W-:-:S05]  /*2150*/  LEA.HI.X R7, R2, UR5, R3, 0x2, P0 ;  /* 0x0000000502077c11 */ /* 0x000fca00080f1403 */
[----:B--2---:R-:W-:Y:S01]  /*2160*/  STG.E desc[UR14][R6.64], R5 ;  /* 0x0000000506007986 */ /* 0x004fe2000c10190e */
[----:B------:R-:W-:Y:S05]  /*2170*/  EXIT ;  /* 0x000000000000794d */ /* 0x000fea0003800000 */
.L_x_6:
[----:B------:R-:W-:-:S00]  /*2180*/  BRA `(.L_x_6) ;  /* 0xfffffffc00fc7947 */ /* 0x000fc0000383ffff */
[----:B------:R-:W-:-:S00]  /*2190*/  NOP ;  /* 0x0000000000007918 */ /* 0x000fc00000000000 */
        /* <DEDUP_REMOVED lines=14> */
.L_x_7:


//--------------------- .nv.shared.reserved.0     --------------------------
	.section	.nv.shared.reserved.0,"aw",@nobits
	.weak		__nv_reservedSMEM_offset_0_alias
	.size		__nv_reservedSMEM_offset_0_alias, 0, 64
	.other		__nv_reservedSMEM_offset_0_alias,@"STO_CUDA_RESERVED_SHARED STV_DEFAULT"
__nv_reservedSMEM_offset_0_alias:
	.zero		0
	.zero		64


//--------------------- .nv.constant0._Z9TransposePiS_S_S_iiS_ --------------------------
	.section	.nv.constant0._Z9TransposePiS_S_S_iiS_,"a",@progbits
	.sectionflags	@""
	.align	4
.nv.constant0._Z9TransposePiS_S_S_iiS_:
	.zero		944


//--------------------- SYMBOLS --------------------------

	.type		.nv.reservedSmem.offset0,@object
	.size		.nv.reservedSmem.offset0,0x4
